// auto-generated by cutlass_sweep.gemm — config: {"arch": "sm_90", "cluster_m": 2, "cluster_n": 4, "dtype": "int8", "dtype_b": "int8", "layout": "nt", "stages": 0, "tile_k": 32, "tile_m": 256, "tile_n": 64}
#include "cutlass/cutlass.h"
#include "cutlass/gemm/collective/collective_builder.hpp"
#include "cutlass/gemm/device/gemm_universal_adapter.h"
#include "cutlass/gemm/kernel/gemm_universal.hpp"
#include "cutlass/epilogue/collective/collective_builder.hpp"

using ElemA = int8_t;
using ElemB = int8_t;
using ElemCD = int8_t;
using Acc  = int32_t;
using TileShape    = cute::Shape<cute::_256, cute::_64, cute::_32>;
using ClusterShape = cute::Shape<cute::_2, cute::_4, cute::_1>;

using CollectiveEpilogue = typename cutlass::epilogue::collective::CollectiveBuilder<
    cutlass::arch::Sm90, cutlass::arch::OpClassTensorOp,
    TileShape, ClusterShape,
    cutlass::epilogue::collective::EpilogueTileAuto,
    Acc, Acc,
    ElemCD, cutlass::layout::RowMajor, 128 / cutlass::sizeof_bits<ElemCD>::value,
    ElemCD, cutlass::layout::RowMajor, 128 / cutlass::sizeof_bits<ElemCD>::value,
    cutlass::epilogue::collective::EpilogueScheduleAuto
  >::CollectiveOp;

using CollectiveMainloop = typename cutlass::gemm::collective::CollectiveBuilder<
    cutlass::arch::Sm90, cutlass::arch::OpClassTensorOp,
    ElemA, cutlass::layout::RowMajor, 128 / cutlass::sizeof_bits<ElemA>::value,
    ElemB, cutlass::layout::ColumnMajor, 128 / cutlass::sizeof_bits<ElemB>::value,
    Acc,
    TileShape, ClusterShape,
    cutlass::gemm::collective::StageCountAutoCarveout<static_cast<int>(sizeof(typename CollectiveEpilogue::SharedStorage))>,
    cutlass::gemm::collective::KernelScheduleAuto
  >::CollectiveOp;

using GemmKernel = cutlass::gemm::kernel::GemmUniversal<
    cute::Shape<int,int,int,int>,
    CollectiveMainloop,
    CollectiveEpilogue
>;
using Gemm = cutlass::gemm::device::GemmUniversalAdapter<GemmKernel>;

// Force the device kernel symbol into the cubin without needing a host main.
auto* _anchor = &cutlass::device_kernel<GemmKernel>;


// ===== COMPILED SASS (sm_90a) =====

	.target	sm_90a

	.elftype	@"ET_EXEC"


//--------------------- .note.nv.tkinfo           --------------------------
	.section	.note.nv.tkinfo,"",@"SHT_NOTE"
	.sectionflags	@"SHF_NOTE_NV_TKINFO"
	.tkinfo
        /*0018*/ 	.word	0x00000002
        /*0030*/ 	.string	""
        /*0030*/ 	.string	"ptxas"
        /*0030*/ 	.string	"Cuda compilation tools, release 13.0, V13.0.88"
        /*0030*/ 	.string	"Build cuda_13.0.r13.0/compiler.36424714_0"
        /*0030*/ 	.string	"-arch sm_90a -m 64 "



//--------------------- .note.nv.cuinfo           --------------------------
	.section	.note.nv.cuinfo,"",@"SHT_NOTE"
	.sectionflags	@"SHF_NOTE_NV_CUINFO"
        /*0018*/ 	.short	0x0002
        /*001a*/ 	.short	0x005a
        /*001c*/ 	.short	0x0082
	.zero		2


//--------------------- .nv.info                  --------------------------
	.section	.nv.info,"",@"SHT_CUDA_INFO"
	.align	4


	//----- nvinfo : EIATTR_REGCOUNT
	.align		4
        /*0000*/ 	.byte	0x04, 0x2f
        /*0002*/ 	.short	(.L_15 - .L_14)
	.align		4
.L_14:
        /*0004*/ 	.word	index@(_ZN7cutlass13device_kernelINS_4gemm6kernel13GemmUniversalIN4cute5tupleIJiiiiEEENS1_10collective13CollectiveMmaINS1_34MainloopSm90TmaGmmaWarpSpecializedILi22ENS5_IJNS4_1CILi2EEENSA_ILi4EEENSA_ILi1EEEEEENS1_35KernelTmaWarpSpecializedCooperativeEEENS5_IJNSA_ILi256EEENSA_ILi64EEENSA_ILi32EEEEEEaNS5_IJlSD_lEEEaSL_NS4_8TiledMMAINS4_8MMA_AtomIJNS4_4SM904GMMA26MMA_64x64x32_S32S8S8_SS_TNEEEENS4_6LayoutINS5_IJSB_SD_SD_EEENS5_IJSD_NSA_ILi0EEESU_EEEEENS5_IJNS4_10UnderscoreESX_SX_EEEEENS4_23SM90_TMA_LOAD_MULTICASTENS4_14ComposedLayoutINS4_7SwizzleILi1ELi4ELi3EEENS4_18smem_ptr_flag_bitsILi8EEENSS_INS5_IJNSA_ILi8EEESJ_EEENS5_IJSJ_SD_EEEEEEEvNS4_8identityES10_S1A_vS1B_EENS_8epilogue10collective6detail29Sm90TmaWarpSpecializedAdapterINS1E_15DefaultEpilogueIaSL_SL_NS1D_6thread17LinearCombinationIaLi1EiiLNS1I_9ScaleType4KindE0ELNS_15FloatRoundStyleE2EaEENS1_15EpilogueDefaultEEEEEvvEEEEvNT_6ParamsE)
        /*0008*/ 	.word	0x000000a8


	//----- nvinfo : EIATTR_FRAME_SIZE
	.align		4
.L_15:
        /*000c*/ 	.byte	0x04, 0x11
        /*000e*/ 	.short	(.L_17 - .L_16)
	.align		4
.L_16:
        /*0010*/ 	.word	index@(_ZN7cutlass13device_kernelINS_4gemm6kernel13GemmUniversalIN4cute5tupleIJiiiiEEENS1_10collective13CollectiveMmaINS1_34MainloopSm90TmaGmmaWarpSpecializedILi22ENS5_IJNS4_1CILi2EEENSA_ILi4EEENSA_ILi1EEEEEENS1_35KernelTmaWarpSpecializedCooperativeEEENS5_IJNSA_ILi256EEENSA_ILi64EEENSA_ILi32EEEEEEaNS5_IJlSD_lEEEaSL_NS4_8TiledMMAINS4_8MMA_AtomIJNS4_4SM904GMMA26MMA_64x64x32_S32S8S8_SS_TNEEEENS4_6LayoutINS5_IJSB_SD_SD_EEENS5_IJSD_NSA_ILi0EEESU_EEEEENS5_IJNS4_10UnderscoreESX_SX_EEEEENS4_23SM90_TMA_LOAD_MULTICASTENS4_14ComposedLayoutINS4_7SwizzleILi1ELi4ELi3EEENS4_18smem_ptr_flag_bitsILi8EEENSS_INS5_IJNSA_ILi8EEESJ_EEENS5_IJSJ_SD_EEEEEEEvNS4_8identityES10_S1A_vS1B_EENS_8epilogue10collective6detail29Sm90TmaWarpSpecializedAdapterINS1E_15DefaultEpilogueIaSL_SL_NS1D_6thread17LinearCombinationIaLi1EiiLNS1I_9ScaleType4KindE0ELNS_15FloatRoundStyleE2EaEENS1_15EpilogueDefaultEEEEEvvEEEEvNT_6ParamsE)
        /*0014*/ 	.word	0x00000000


	//----- nvinfo : EIATTR_MIN_STACK_SIZE
	.align		4
.L_17:
        /*0018*/ 	.byte	0x04, 0x12
        /*001a*/ 	.short	(.L_19 - .L_18)
	.align		4
.L_18:
        /*001c*/ 	.word	index@(_ZN7cutlass13device_kernelINS_4gemm6kernel13GemmUniversalIN4cute5tupleIJiiiiEEENS1_10collective13CollectiveMmaINS1_34MainloopSm90TmaGmmaWarpSpecializedILi22ENS5_IJNS4_1CILi2EEENSA_ILi4EEENSA_ILi1EEEEEENS1_35KernelTmaWarpSpecializedCooperativeEEENS5_IJNSA_ILi256EEENSA_ILi64EEENSA_ILi32EEEEEEaNS5_IJlSD_lEEEaSL_NS4_8TiledMMAINS4_8MMA_AtomIJNS4_4SM904GMMA26MMA_64x64x32_S32S8S8_SS_TNEEEENS4_6LayoutINS5_IJSB_SD_SD_EEENS5_IJSD_NSA_ILi0EEESU_EEEEENS5_IJNS4_10UnderscoreESX_SX_EEEEENS4_23SM90_TMA_LOAD_MULTICASTENS4_14ComposedLayoutINS4_7SwizzleILi1ELi4ELi3EEENS4_18smem_ptr_flag_bitsILi8EEENSS_INS5_IJNSA_ILi8EEESJ_EEENS5_IJSJ_SD_EEEEEEEvNS4_8identityES10_S1A_vS1B_EENS_8epilogue10collective6detail29Sm90TmaWarpSpecializedAdapterINS1E_15DefaultEpilogueIaSL_SL_NS1D_6thread17LinearCombinationIaLi1EiiLNS1I_9ScaleType4KindE0ELNS_15FloatRoundStyleE2EaEENS1_15EpilogueDefaultEEEEEvvEEEEvNT_6ParamsE)
        /*0020*/ 	.word	0x00000000
.L_19:


//--------------------- .nv.compat                --------------------------
	.section	.nv.compat,"",@"SHT_CUDA_COMPAT_INFO"
	.align	4
        /*0000*/ 	.byte	0x02, 0x09, 0x01, 0x00, 0x02, 0x02, 0x04, 0x00, 0x02, 0x05, 0x05, 0x00, 0x03, 0x07, 0x01, 0x01
        /*0010*/ 	.byte	0x02, 0x03, 0x01, 0x00, 0x02, 0x06, 0x01, 0x00, 0x04, 0x0b, 0x08, 0x00, 0x00, 0x00, 0x00, 0x00
        /*0020*/ 	.byte	0x00, 0x00, 0x00, 0x00


//--------------------- .nv.info._ZN7cutlass13device_kernelINS_4gemm6kernel13GemmUniversalIN4cute5tupleIJiiiiEEENS1_10collective13CollectiveMmaINS1_34MainloopSm90TmaGmmaWarpSpecializedILi22ENS5_IJNS4_1CILi2EEENSA_ILi4EEENSA_ILi1EEEEEENS1_35KernelTmaWarpSpecializedCooperativeEEENS5_IJNSA_ILi256EEENSA_ILi64EEENSA_ILi32EEEEEEaNS5_IJlSD_lEEEaSL_NS4_8TiledMMAINS4_8MMA_AtomIJNS4_4SM904GMMA26MMA_64x64x32_S32S8S8_SS_TNEEEENS4_6LayoutINS5_IJSB_SD_SD_EEENS5_IJSD_NSA_ILi0EEESU_EEEEENS5_IJNS4_10UnderscoreESX_SX_EEEEENS4_23SM90_TMA_LOAD_MULTICASTENS4_14ComposedLayoutINS4_7SwizzleILi1ELi4ELi3EEENS4_18smem_ptr_flag_bitsILi8EEENSS_INS5_IJNSA_ILi8EEESJ_EEENS5_IJSJ_SD_EEEEEEEvNS4_8identityES10_S1A_vS1B_EENS_8epilogue10collective6detail29Sm90TmaWarpSpecializedAdapterINS1E_15DefaultEpilogueIaSL_SL_NS1D_6thread17LinearCombinationIaLi1EiiLNS1I_9ScaleType4KindE0ELNS_15FloatRoundStyleE2EaEENS1_15EpilogueDefaultEEEEEvvEEEEvNT_6ParamsE --------------------------
	.section	.nv.info._ZN7cutlass13device_kernelINS_4gemm6kernel13GemmUniversalIN4cute5tupleIJiiiiEEENS1_10collective13CollectiveMmaINS1_34MainloopSm90TmaGmmaWarpSpecializedILi22ENS5_IJNS4_1CILi2EEENSA_ILi4EEENSA_ILi1EEEEEENS1_35KernelTmaWarpSpecializedCooperativeEEENS5_IJNSA_ILi256EEENSA_ILi64EEENSA_ILi32EEEEEEaNS5_IJlSD_lEEEaSL_NS4_8TiledMMAINS4_8MMA_AtomIJNS4_4SM904GMMA26MMA_64x64x32_S32S8S8_SS_TNEEEENS4_6LayoutINS5_IJSB_SD_SD_EEENS5_IJSD_NSA_ILi0EEESU_EEEEENS5_IJNS4_10UnderscoreESX_SX_EEEEENS4_23SM90_TMA_LOAD_MULTICASTENS4_14ComposedLayoutINS4_7SwizzleILi1ELi4ELi3EEENS4_18smem_ptr_flag_bitsILi8EEENSS_INS5_IJNSA_ILi8EEESJ_EEENS5_IJSJ_SD_EEEEEEEvNS4_8identityES10_S1A_vS1B_EENS_8epilogue10collective6detail29Sm90TmaWarpSpecializedAdapterINS1E_15DefaultEpilogueIaSL_SL_NS1D_6thread17LinearCombinationIaLi1EiiLNS1I_9ScaleType4KindE0ELNS_15FloatRoundStyleE2EaEENS1_15EpilogueDefaultEEEEEvvEEEEvNT_6ParamsE,"",@"SHT_CUDA_INFO"
	.sectionflags	@""
	.align	4


	//----- nvinfo : EIATTR_CUDA_API_VERSION
	.align		4
        /*0000*/ 	.byte	0x04, 0x37
        /*0002*/ 	.short	(.L_21 - .L_20)
.L_20:
        /*0004*/ 	.word	0x00000082


	//----- nvinfo : EIATTR_KPARAM_INFO
	.align		4
.L_21:
        /*0008*/ 	.byte	0x04, 0x17
        /*000a*/ 	.short	(.L_23 - .L_22)
.L_22:
        /*000c*/ 	.word	0x00000000
        /*0010*/ 	.short	0x0000
        /*0012*/ 	.short	0x0070
        /*0014*/ 	.byte	0x00, 0xf0, 0x01, 0x10


	//----- nvinfo : EIATTR_SPARSE_MMA_MASK
	.align		4
.L_23:
        /*0018*/ 	.byte	0x03, 0x50
        /*001a*/ 	.short	0x0000


	//----- nvinfo : EIATTR_MAXREG_COUNT
	.align		4
        /*001c*/ 	.byte	0x03, 0x1b
        /*001e*/ 	.short	0x00a8


	//----- nvinfo : EIATTR_NUM_BARRIERS
	.align		4
        /*0020*/ 	.byte	0x02, 0x4c
        /*0022*/ 	.byte	0x01
	.zero		1


	//----- nvinfo : EIATTR_EXTERNS
	.align		4
        /*0024*/ 	.byte	0x04, 0x0f
        /*0026*/ 	.short	(.L_25 - .L_24)


	//   ....[0]....
	.align		4
.L_24:
        /*0028*/ 	.word	index@(__assertfail)


	//----- nvinfo : EIATTR_MERCURY_ISA_VERSION
	.align		4
.L_25:
        /*002c*/ 	.byte	0x03, 0x5f
        /*002e*/ 	.short	0x0101


	//----- nvinfo : EIATTR_INT_WARP_WIDE_INSTR_OFFSETS
	.align		4
        /*0030*/ 	.byte	0x04, 0x31
        /*0032*/ 	.short	(.L_27 - .L_26)


	//   ....[0]....
.L_26:
        /*0034*/ 	.word	0x000006f0


	//   ....[1]....
        /*0038*/ 	.word	0x00000720


	//   ....[2]....
        /*003c*/ 	.word	0x000008e0


	//----- nvinfo : EIATTR_COOP_GROUP_MASK_REGIDS
	.align		4
.L_27:
        /*0040*/ 	.byte	0x04, 0x29
        /*0042*/ 	.short	(.L_29 - .L_28)


	//   ....[0]....
.L_28:
        /*0044*/ 	.word	0xffffffff


	//   ....[1]....
        /*0048*/ 	.word	0xffffffff


	//   ....[2]....
        /*004c*/ 	.word	0xffffffff


	//   ....[3]....
        /*0050*/ 	.word	0xffffffff


	//   ....[4]....
        /*0054*/ 	.word	0xffffffff


	//   ....[5]....
        /*0058*/ 	.word	0xffffffff


	//----- nvinfo : EIATTR_COOP_GROUP_INSTR_OFFSETS
	.align		4
.L_29:
        /*005c*/ 	.byte	0x04, 0x28
        /*005e*/ 	.short	(.L_31 - .L_30)


	//   ....[0]....
.L_30:
        /*0060*/ 	.word	0x00000060


	//   ....[1]....
        /*0064*/ 	.word	0x00000070


	//   ....[2]....
        /*0068*/ 	.word	0x00000130


	//   ....[3]....
        /*006c*/ 	.word	0x00000540


	//   ....[4]....
        /*0070*/ 	.word	0x00000a60


	//   ....[5]....
        /*0074*/ 	.word	0x00001490


	//----- nvinfo : EIATTR_REG_RECONFIG
	.align		4
.L_31:
        /*0078*/ 	.byte	0x01, 0x54
	.zero		2


	//----- nvinfo : EIATTR_SYSCALL_OFFSETS
	.align		4
        /*007c*/ 	.byte	0x04, 0x46
        /*007e*/ 	.short	(.L_33 - .L_32)


	//   ....[0]....
.L_32:
        /*0080*/ 	.word	0x00001660


	//----- nvinfo : EIATTR_MBARRIER_INSTR_OFFSETS
	.align		4
.L_33:
        /*0084*/ 	.byte	0x04, 0x39
        /*0086*/ 	.short	(.L_35 - .L_34)


	//   ....[0]....
.L_34:
        /*0088*/ 	.word	0x00000250
        /*008c*/ 	.word	0x000000ff
        /*0090*/ 	.word	0x00000000
        /*0094*/ 	.short	0x0100
        /*0096*/ 	.byte	0x08
	.zero		1


	//   ....[1]....
        /*0098*/ 	.word	0x00000260
        /*009c*/ 	.word	0x000000ff
        /*00a0*/ 	.word	0x000000b0
        /*00a4*/ 	.short	0x0100
        /*00a6*/ 	.byte	0x08
	.zero		1


	//   ....[2]....
        /*00a8*/ 	.word	0x00000270
        /*00ac*/ 	.word	0x000000ff
        /*00b0*/ 	.word	0x00000008
        /*00b4*/ 	.short	0x0100
        /*00b6*/ 	.byte	0x08
	.zero		1


	//   ....[3]....
        /*00b8*/ 	.word	0x00000280
        /*00bc*/ 	.word	0x000000ff
        /*00c0*/ 	.word	0x000000b8
        /*00c4*/ 	.short	0x0100
        /*00c6*/ 	.byte	0x08
	.zero		1


	//   ....[4]....
        /*00c8*/ 	.word	0x00000290
        /*00cc*/ 	.word	0x000000ff
        /*00d0*/ 	.word	0x00000010
        /*00d4*/ 	.short	0x0100
        /*00d6*/ 	.byte	0x08
	.zero		1


	//   ....[5]....
        /*00d8*/ 	.word	0x000002a0
        /*00dc*/ 	.word	0x000000ff
        /*00e0*/ 	.word	0x000000c0
        /*00e4*/ 	.short	0x0100
        /*00e6*/ 	.byte	0x08
	.zero		1


	//   ....[6]....
        /*00e8*/ 	.word	0x000002b0
        /*00ec*/ 	.word	0x000000ff
        /*00f0*/ 	.word	0x00000018
        /*00f4*/ 	.short	0x0100
        /*00f6*/ 	.byte	0x08
	.zero		1


	//   ....[7]....
        /*00f8*/ 	.word	0x000002c0
        /*00fc*/ 	.word	0x000000ff
        /*0100*/ 	.word	0x000000c8
        /*0104*/ 	.short	0x0100
        /*0106*/ 	.byte	0x08
	.zero		1


	//   ....[8]....
        /*0108*/ 	.word	0x000002d0
        /*010c*/ 	.word	0x000000ff
        /*0110*/ 	.word	0x00000020
        /*0114*/ 	.short	0x0100
        /*0116*/ 	.byte	0x08
	.zero		1


	//   ....[9]....
        /*0118*/ 	.word	0x000002e0
        /*011c*/ 	.word	0x000000ff
        /*0120*/ 	.word	0x000000d0
        /*0124*/ 	.short	0x0100
        /*0126*/ 	.byte	0x08
	.zero		1


	//   ....[10]....
        /*0128*/ 	.word	0x000002f0
        /*012c*/ 	.word	0x000000ff
        /*0130*/ 	.word	0x00000028
        /*0134*/ 	.short	0x0100
        /*0136*/ 	.byte	0x08
	.zero		1


	//   ....[11]....
        /*0138*/ 	.word	0x00000300
        /*013c*/ 	.word	0x000000ff
        /*0140*/ 	.word	0x000000d8
        /*0144*/ 	.short	0x0100
        /*0146*/ 	.byte	0x08
	.zero		1


	//   ....[12]....
        /*0148*/ 	.word	0x00000310
        /*014c*/ 	.word	0x000000ff
        /*0150*/ 	.word	0x00000030
        /*0154*/ 	.short	0x0100
        /*0156*/ 	.byte	0x08
	.zero		1


	//   ....[13]....
        /*0158*/ 	.word	0x00000320
        /*015c*/ 	.word	0x000000ff
        /*0160*/ 	.word	0x000000e0
        /*0164*/ 	.short	0x0100
        /*0166*/ 	.byte	0x08
	.zero		1


	//   ....[14]....
        /*0168*/ 	.word	0x00000330
        /*016c*/ 	.word	0x000000ff
        /*0170*/ 	.word	0x00000038
        /*0174*/ 	.short	0x0100
        /*0176*/ 	.byte	0x08
	.zero		1


	//   ....[15]....
        /*0178*/ 	.word	0x00000340
        /*017c*/ 	.word	0x000000ff
        /*0180*/ 	.word	0x000000e8
        /*0184*/ 	.short	0x0100
        /*0186*/ 	.byte	0x08
	.zero		1


	//   ....[16]....
        /*0188*/ 	.word	0x00000350
        /*018c*/ 	.word	0x000000ff
        /*0190*/ 	.word	0x00000040
        /*0194*/ 	.short	0x0100
        /*0196*/ 	.byte	0x08
	.zero		1


	//   ....[17]....
        /*0198*/ 	.word	0x00000360
        /*019c*/ 	.word	0x000000ff
        /*01a0*/ 	.word	0x000000f0
        /*01a4*/ 	.short	0x0100
        /*01a6*/ 	.byte	0x08
	.zero		1


	//   ....[18]....
        /*01a8*/ 	.word	0x00000370
        /*01ac*/ 	.word	0x000000ff
        /*01b0*/ 	.word	0x00000048
        /*01b4*/ 	.short	0x0100
        /*01b6*/ 	.byte	0x08
	.zero		1


	//   ....[19]....
        /*01b8*/ 	.word	0x00000380
        /*01bc*/ 	.word	0x000000ff
        /*01c0*/ 	.word	0x000000f8
        /*01c4*/ 	.short	0x0100
        /*01c6*/ 	.byte	0x08
	.zero		1


	//   ....[20]....
        /*01c8*/ 	.word	0x00000390
        /*01cc*/ 	.word	0x000000ff
        /*01d0*/ 	.word	0x00000050
        /*01d4*/ 	.short	0x0100
        /*01d6*/ 	.byte	0x08
	.zero		1


	//   ....[21]....
        /*01d8*/ 	.word	0x000003a0
        /*01dc*/ 	.word	0x000000ff
        /*01e0*/ 	.word	0x00000100
        /*01e4*/ 	.short	0x0100
        /*01e6*/ 	.byte	0x08
	.zero		1


	//   ....[22]....
        /*01e8*/ 	.word	0x000003b0
        /*01ec*/ 	.word	0x000000ff
        /*01f0*/ 	.word	0x00000058
        /*01f4*/ 	.short	0x0100
        /*01f6*/ 	.byte	0x08
	.zero		1


	//   ....[23]....
        /*01f8*/ 	.word	0x000003c0
        /*01fc*/ 	.word	0x000000ff
        /*0200*/ 	.word	0x00000108
        /*0204*/ 	.short	0x0100
        /*0206*/ 	.byte	0x08
	.zero		1


	//   ....[24]....
        /*0208*/ 	.word	0x000003d0
        /*020c*/ 	.word	0x000000ff
        /*0210*/ 	.word	0x00000060
        /*0214*/ 	.short	0x0100
        /*0216*/ 	.byte	0x08
	.zero		1


	//   ....[25]....
        /*0218*/ 	.word	0x000003e0
        /*021c*/ 	.word	0x000000ff
        /*0220*/ 	.word	0x00000110
        /*0224*/ 	.short	0x0100
        /*0226*/ 	.byte	0x08
	.zero		1


	//   ....[26]....
        /*0228*/ 	.word	0x000003f0
        /*022c*/ 	.word	0x000000ff
        /*0230*/ 	.word	0x00000068
        /*0234*/ 	.short	0x0100
        /*0236*/ 	.byte	0x08
	.zero		1


	//   ....[27]....
        /*0238*/ 	.word	0x00000400
        /*023c*/ 	.word	0x000000ff
        /*0240*/ 	.word	0x00000118
        /*0244*/ 	.short	0x0100
        /*0246*/ 	.byte	0x08
	.zero		1


	//   ....[28]....
        /*0248*/ 	.word	0x00000410
        /*024c*/ 	.word	0x000000ff
        /*0250*/ 	.word	0x00000070
        /*0254*/ 	.short	0x0100
        /*0256*/ 	.byte	0x08
	.zero		1


	//   ....[29]....
        /*0258*/ 	.word	0x00000420
        /*025c*/ 	.word	0x000000ff
        /*0260*/ 	.word	0x00000120
        /*0264*/ 	.short	0x0100
        /*0266*/ 	.byte	0x08
	.zero		1


	//   ....[30]....
        /*0268*/ 	.word	0x00000430
        /*026c*/ 	.word	0x000000ff
        /*0270*/ 	.word	0x00000078
        /*0274*/ 	.short	0x0100
        /*0276*/ 	.byte	0x08
	.zero		1


	//   ....[31]....
        /*0278*/ 	.word	0x00000440
        /*027c*/ 	.word	0x000000ff
        /*0280*/ 	.word	0x00000128
        /*0284*/ 	.short	0x0100
        /*0286*/ 	.byte	0x08
	.zero		1


	//   ....[32]....
        /*0288*/ 	.word	0x00000450
        /*028c*/ 	.word	0x000000ff
        /*0290*/ 	.word	0x00000080
        /*0294*/ 	.short	0x0100
        /*0296*/ 	.byte	0x08
	.zero		1


	//   ....[33]....
        /*0298*/ 	.word	0x00000460
        /*029c*/ 	.word	0x000000ff
        /*02a0*/ 	.word	0x00000130
        /*02a4*/ 	.short	0x0100
        /*02a6*/ 	.byte	0x08
	.zero		1


	//   ....[34]....
        /*02a8*/ 	.word	0x00000470
        /*02ac*/ 	.word	0x000000ff
        /*02b0*/ 	.word	0x00000088
        /*02b4*/ 	.short	0x0100
        /*02b6*/ 	.byte	0x08
	.zero		1


	//   ....[35]....
        /*02b8*/ 	.word	0x00000480
        /*02bc*/ 	.word	0x000000ff
        /*02c0*/ 	.word	0x00000138
        /*02c4*/ 	.short	0x0100
        /*02c6*/ 	.byte	0x08
	.zero		1


	//   ....[36]....
        /*02c8*/ 	.word	0x00000490
        /*02cc*/ 	.word	0x000000ff
        /*02d0*/ 	.word	0x00000090
        /*02d4*/ 	.short	0x0100
        /*02d6*/ 	.byte	0x08
	.zero		1


	//   ....[37]....
        /*02d8*/ 	.word	0x000004a0
        /*02dc*/ 	.word	0x000000ff
        /*02e0*/ 	.word	0x00000140
        /*02e4*/ 	.short	0x0100
        /*02e6*/ 	.byte	0x08
	.zero		1


	//   ....[38]....
        /*02e8*/ 	.word	0x000004b0
        /*02ec*/ 	.word	0x000000ff
        /*02f0*/ 	.word	0x00000098
        /*02f4*/ 	.short	0x0100
        /*02f6*/ 	.byte	0x08
	.zero		1


	//   ....[39]....
        /*02f8*/ 	.word	0x000004c0
        /*02fc*/ 	.word	0x000000ff
        /*0300*/ 	.word	0x00000148
        /*0304*/ 	.short	0x0100
        /*0306*/ 	.byte	0x08
	.zero		1


	//   ....[40]....
        /*0308*/ 	.word	0x000004d0
        /*030c*/ 	.word	0x000000ff
        /*0310*/ 	.word	0x000000a0
        /*0314*/ 	.short	0x0100
        /*0316*/ 	.byte	0x08
	.zero		1


	//   ....[41]....
        /*0318*/ 	.word	0x000004e0
        /*031c*/ 	.word	0x000000ff
        /*0320*/ 	.word	0x00000150
        /*0324*/ 	.short	0x0100
        /*0326*/ 	.byte	0x08
	.zero		1


	//   ....[42]....
        /*0328*/ 	.word	0x000004f0
        /*032c*/ 	.word	0x000000ff
        /*0330*/ 	.word	0x000000a8
        /*0334*/ 	.short	0x0100
        /*0336*/ 	.byte	0x08
	.zero		1


	//   ....[43]....
        /*0338*/ 	.word	0x00000500
        /*033c*/ 	.word	0x000000ff
        /*0340*/ 	.word	0x00000158
        /*0344*/ 	.short	0x0100
        /*0346*/ 	.byte	0x08
	.zero		1


	//   ....[44]....
        /*0348*/ 	.word	0x00000960
        /*034c*/ 	.word	0x000000ff
        /*0350*/ 	.word	0x00000170
        /*0354*/ 	.short	0x0100
        /*0356*/ 	.byte	0x06
	.zero		1


	//   ....[45]....
        /*0358*/ 	.word	0x000009f0
        /*035c*/ 	.word	0x000000ff
        /*0360*/ 	.word	0x00000178
        /*0364*/ 	.short	0x0100
        /*0366*/ 	.byte	0x06
	.zero		1


	//   ....[46]....
        /*0368*/ 	.word	0x00001730
        /*036c*/ 	.word	0x00000003
        /*0370*/ 	.word	0x00000000
        /*0374*/ 	.short	0x010a
        /*0376*/ 	.byte	0x3f
	.zero		1


	//   ....[47]....
        /*0378*/ 	.word	0x00001770
        /*037c*/ 	.word	0x00000003
        /*0380*/ 	.word	0x00000000
        /*0384*/ 	.short	0x010a
        /*0386*/ 	.byte	0x3f
	.zero		1


	//   ....[48]....
        /*0388*/ 	.word	0x00001a20
        /*038c*/ 	.word	0x00000005
        /*0390*/ 	.word	0x00000000
        /*0394*/ 	.short	0x010a
        /*0396*/ 	.byte	0x3f
	.zero		1


	//   ....[49]....
        /*0398*/ 	.word	0x00001a60
        /*039c*/ 	.word	0x00000005
        /*03a0*/ 	.word	0x00000000
        /*03a4*/ 	.short	0x010a
        /*03a6*/ 	.byte	0x3f
	.zero		1


	//   ....[50]....
        /*03a8*/ 	.word	0x00001bb0
        /*03ac*/ 	.word	0x00000005
        /*03b0*/ 	.word	0x00000000
        /*03b4*/ 	.short	0x0101
        /*03b6*/ 	.byte	0x3f
	.zero		1


	//   ....[51]....
        /*03b8*/ 	.word	0x00001dd0
        /*03bc*/ 	.word	0x00000003
        /*03c0*/ 	.word	0x00000000
        /*03c4*/ 	.short	0x0101
        /*03c6*/ 	.byte	0x3f
	.zero		1


	//   ....[52]....
        /*03c8*/ 	.word	0x00006510
        /*03cc*/ 	.word	0x0000000e
        /*03d0*/ 	.word	0x000000b0
        /*03d4*/ 	.short	0x010a
        /*03d6*/ 	.byte	0x3f
	.zero		1


	//   ....[53]....
        /*03d8*/ 	.word	0x00006890
        /*03dc*/ 	.word	0x00000006
        /*03e0*/ 	.word	0x00000178
        /*03e4*/ 	.short	0x0101
        /*03e6*/ 	.byte	0x3f
	.zero		1


	//   ....[54]....
        /*03e8*/ 	.word	0x00006fc0
        /*03ec*/ 	.word	0x00000007
        /*03f0*/ 	.word	0x00000000
        /*03f4*/ 	.short	0x010a
        /*03f6*/ 	.byte	0x3f
	.zero		1


	//   ....[55]....
        /*03f8*/ 	.word	0x00007040
        /*03fc*/ 	.word	0x00000009
        /*0400*/ 	.word	0x00000000
        /*0404*/ 	.short	0x010a
        /*0406*/ 	.byte	0x3f
	.zero		1


	//   ....[56]....
        /*0408*/ 	.word	0x000070d0
        /*040c*/ 	.word	0x00000006
        /*0410*/ 	.word	0x00000000
        /*0414*/ 	.short	0x010a
        /*0416*/ 	.byte	0x3f
	.zero		1


	//   ....[57]....
        /*0418*/ 	.word	0x00007160
        /*041c*/ 	.word	0x00000009
        /*0420*/ 	.word	0x00000000
        /*0424*/ 	.short	0x010a
        /*0426*/ 	.byte	0x3f
	.zero		1


	//   ....[58]....
        /*0428*/ 	.word	0x000071f0
        /*042c*/ 	.word	0x00000006
        /*0430*/ 	.word	0x00000000
        /*0434*/ 	.short	0x010a
        /*0436*/ 	.byte	0x3f
	.zero		1


	//   ....[59]....
        /*0438*/ 	.word	0x00007280
        /*043c*/ 	.word	0x00000009
        /*0440*/ 	.word	0x00000000
        /*0444*/ 	.short	0x010a
        /*0446*/ 	.byte	0x3f
	.zero		1


	//   ....[60]....
        /*0448*/ 	.word	0x00007310
        /*044c*/ 	.word	0x00000006
        /*0450*/ 	.word	0x00000000
        /*0454*/ 	.short	0x010a
        /*0456*/ 	.byte	0x3f
	.zero		1


	//   ....[61]....
        /*0458*/ 	.word	0x000073a0
        /*045c*/ 	.word	0x00000009
        /*0460*/ 	.word	0x00000000
        /*0464*/ 	.short	0x010a
        /*0466*/ 	.byte	0x3f
	.zero		1


	//   ....[62]....
        /*0468*/ 	.word	0x00007430
        /*046c*/ 	.word	0x00000006
        /*0470*/ 	.word	0x00000000
        /*0474*/ 	.short	0x010a
        /*0476*/ 	.byte	0x3f
	.zero		1


	//   ....[63]....
        /*0478*/ 	.word	0x000074c0
        /*047c*/ 	.word	0x00000009
        /*0480*/ 	.word	0x00000000
        /*0484*/ 	.short	0x010a
        /*0486*/ 	.byte	0x3f
	.zero		1


	//   ....[64]....
        /*0488*/ 	.word	0x00007550
        /*048c*/ 	.word	0x00000006
        /*0490*/ 	.word	0x00000000
        /*0494*/ 	.short	0x010a
        /*0496*/ 	.byte	0x3f
	.zero		1


	//   ....[65]....
        /*0498*/ 	.word	0x000075e0
        /*049c*/ 	.word	0x00000009
        /*04a0*/ 	.word	0x00000000
        /*04a4*/ 	.short	0x010a
        /*04a6*/ 	.byte	0x3f
	.zero		1


	//   ....[66]....
        /*04a8*/ 	.word	0x00007670
        /*04ac*/ 	.word	0x00000006
        /*04b0*/ 	.word	0x00000000
        /*04b4*/ 	.short	0x010a
        /*04b6*/ 	.byte	0x3f
	.zero		1


	//   ....[67]....
        /*04b8*/ 	.word	0x00007700
        /*04bc*/ 	.word	0x00000009
        /*04c0*/ 	.word	0x00000000
        /*04c4*/ 	.short	0x010a
        /*04c6*/ 	.byte	0x3f
	.zero		1


	//   ....[68]....
        /*04c8*/ 	.word	0x00007790
        /*04cc*/ 	.word	0x00000006
        /*04d0*/ 	.word	0x00000000
        /*04d4*/ 	.short	0x010a
        /*04d6*/ 	.byte	0x3f
	.zero		1


	//   ....[69]....
        /*04d8*/ 	.word	0x00007820
        /*04dc*/ 	.word	0x00000009
        /*04e0*/ 	.word	0x00000000
        /*04e4*/ 	.short	0x010a
        /*04e6*/ 	.byte	0x3f
	.zero		1


	//   ....[70]....
        /*04e8*/ 	.word	0x000078b0
        /*04ec*/ 	.word	0x00000006
        /*04f0*/ 	.word	0x00000000
        /*04f4*/ 	.short	0x010a
        /*04f6*/ 	.byte	0x3f
	.zero		1


	//   ....[71]....
        /*04f8*/ 	.word	0x00007940
        /*04fc*/ 	.word	0x00000009
        /*0500*/ 	.word	0x00000000
        /*0504*/ 	.short	0x010a
        /*0506*/ 	.byte	0x3f
	.zero		1


	//   ....[72]....
        /*0508*/ 	.word	0x000079d0
        /*050c*/ 	.word	0x00000006
        /*0510*/ 	.word	0x00000000
        /*0514*/ 	.short	0x010a
        /*0516*/ 	.byte	0x3f
	.zero		1


	//   ....[73]....
        /*0518*/ 	.word	0x00007a60
        /*051c*/ 	.word	0x00000009
        /*0520*/ 	.word	0x00000000
        /*0524*/ 	.short	0x010a
        /*0526*/ 	.byte	0x3f
	.zero		1


	//   ....[74]....
        /*0528*/ 	.word	0x00007af0
        /*052c*/ 	.word	0x00000006
        /*0530*/ 	.word	0x00000000
        /*0534*/ 	.short	0x010a
        /*0536*/ 	.byte	0x3f
	.zero		1


	//   ....[75]....
        /*0538*/ 	.word	0x00007b80
        /*053c*/ 	.word	0x00000003
        /*0540*/ 	.word	0x00000000
        /*0544*/ 	.short	0x010a
        /*0546*/ 	.byte	0x3f
	.zero		1


	//   ....[76]....
        /*0548*/ 	.word	0x00007be0
        /*054c*/ 	.word	0x00000003
        /*0550*/ 	.word	0x00000000
        /*0554*/ 	.short	0x010a
        /*0556*/ 	.byte	0x3f
	.zero		1


	//   ....[77]....
        /*0558*/ 	.word	0x00007c30
        /*055c*/ 	.word	0x00000005
        /*0560*/ 	.word	0x00000000
        /*0564*/ 	.short	0x010a
        /*0566*/ 	.byte	0x3f
	.zero		1


	//   ....[78]....
        /*0568*/ 	.word	0x00007d00
        /*056c*/ 	.word	0x0000000e
        /*0570*/ 	.word	0x000000b0
        /*0574*/ 	.short	0x010a
        /*0576*/ 	.byte	0x3f
	.zero		1


	//   ....[79]....
        /*0578*/ 	.word	0x00007dd0
        /*057c*/ 	.word	0x00000007
        /*0580*/ 	.word	0x00000000
        /*0584*/ 	.short	0x010a
        /*0586*/ 	.byte	0x3f
	.zero		1


	//   ....[80]....
        /*0588*/ 	.word	0x00007e20
        /*058c*/ 	.word	0x00000009
        /*0590*/ 	.word	0x00000000
        /*0594*/ 	.short	0x010a
        /*0596*/ 	.byte	0x3f
	.zero		1


	//   ....[81]....
        /*0598*/ 	.word	0x00007e70
        /*059c*/ 	.word	0x00000006
        /*05a0*/ 	.word	0x00000000
        /*05a4*/ 	.short	0x010a
        /*05a6*/ 	.byte	0x3f
	.zero		1


	//   ....[82]....
        /*05a8*/ 	.word	0x00007ec0
        /*05ac*/ 	.word	0x00000009
        /*05b0*/ 	.word	0x00000000
        /*05b4*/ 	.short	0x010a
        /*05b6*/ 	.byte	0x3f
	.zero		1


	//   ....[83]....
        /*05b8*/ 	.word	0x00007f10
        /*05bc*/ 	.word	0x00000006
        /*05c0*/ 	.word	0x00000000
        /*05c4*/ 	.short	0x010a
        /*05c6*/ 	.byte	0x3f
	.zero		1


	//   ....[84]....
        /*05c8*/ 	.word	0x00007f60
        /*05cc*/ 	.word	0x00000009
        /*05d0*/ 	.word	0x00000000
        /*05d4*/ 	.short	0x010a
        /*05d6*/ 	.byte	0x3f
	.zero		1


	//   ....[85]....
        /*05d8*/ 	.word	0x00007fb0
        /*05dc*/ 	.word	0x00000006
        /*05e0*/ 	.word	0x00000000
        /*05e4*/ 	.short	0x010a
        /*05e6*/ 	.byte	0x3f
	.zero		1


	//   ....[86]....
        /*05e8*/ 	.word	0x00008000
        /*05ec*/ 	.word	0x00000009
        /*05f0*/ 	.word	0x00000000
        /*05f4*/ 	.short	0x010a
        /*05f6*/ 	.byte	0x3f
	.zero		1


	//   ....[87]....
        /*05f8*/ 	.word	0x00008050
        /*05fc*/ 	.word	0x00000006
        /*0600*/ 	.word	0x00000000
        /*0604*/ 	.short	0x010a
        /*0606*/ 	.byte	0x3f
	.zero		1


	//   ....[88]....
        /*0608*/ 	.word	0x000080a0
        /*060c*/ 	.word	0x00000009
        /*0610*/ 	.word	0x00000000
        /*0614*/ 	.short	0x010a
        /*0616*/ 	.byte	0x3f
	.zero		1


	//   ....[89]....
        /*0618*/ 	.word	0x000080f0
        /*061c*/ 	.word	0x00000006
        /*0620*/ 	.word	0x00000000
        /*0624*/ 	.short	0x010a
        /*0626*/ 	.byte	0x3f
	.zero		1


	//   ....[90]....
        /*0628*/ 	.word	0x00008140
        /*062c*/ 	.word	0x00000009
        /*0630*/ 	.word	0x00000000
        /*0634*/ 	.short	0x010a
        /*0636*/ 	.byte	0x3f
	.zero		1


	//   ....[91]....
        /*0638*/ 	.word	0x00008190
        /*063c*/ 	.word	0x00000006
        /*0640*/ 	.word	0x00000000
        /*0644*/ 	.short	0x010a
        /*0646*/ 	.byte	0x3f
	.zero		1


	//   ....[92]....
        /*0648*/ 	.word	0x000081e0
        /*064c*/ 	.word	0x00000009
        /*0650*/ 	.word	0x00000000
        /*0654*/ 	.short	0x010a
        /*0656*/ 	.byte	0x3f
	.zero		1


	//   ....[93]....
        /*0658*/ 	.word	0x00008230
        /*065c*/ 	.word	0x00000006
        /*0660*/ 	.word	0x00000000
        /*0664*/ 	.short	0x010a
        /*0666*/ 	.byte	0x3f
	.zero		1


	//   ....[94]....
        /*0668*/ 	.word	0x00008280
        /*066c*/ 	.word	0x00000009
        /*0670*/ 	.word	0x00000000
        /*0674*/ 	.short	0x010a
        /*0676*/ 	.byte	0x3f
	.zero		1


	//   ....[95]....
        /*0678*/ 	.word	0x000082d0
        /*067c*/ 	.word	0x00000006
        /*0680*/ 	.word	0x00000000
        /*0684*/ 	.short	0x010a
        /*0686*/ 	.byte	0x3f
	.zero		1


	//   ....[96]....
        /*0688*/ 	.word	0x00008320
        /*068c*/ 	.word	0x00000009
        /*0690*/ 	.word	0x00000000
        /*0694*/ 	.short	0x010a
        /*0696*/ 	.byte	0x3f
	.zero		1


	//   ....[97]....
        /*0698*/ 	.word	0x00008370
        /*069c*/ 	.word	0x00000006
        /*06a0*/ 	.word	0x00000000
        /*06a4*/ 	.short	0x010a
        /*06a6*/ 	.byte	0x3f
	.zero		1


	//   ....[98]....
        /*06a8*/ 	.word	0x000083c0
        /*06ac*/ 	.word	0x00000009
        /*06b0*/ 	.word	0x00000000
        /*06b4*/ 	.short	0x010a
        /*06b6*/ 	.byte	0x3f
	.zero		1


	//   ....[99]....
        /*06b8*/ 	.word	0x00008410
        /*06bc*/ 	.word	0x00000006
        /*06c0*/ 	.word	0x00000000
        /*06c4*/ 	.short	0x010a
        /*06c6*/ 	.byte	0x3f
	.zero		1


	//----- nvinfo : EIATTR_NUM_MBARRIERS
	.align		4
.L_35:
        /*06c8*/ 	.byte	0x03, 0x38
        /*06ca*/ 	.short	0x002e


	//----- nvinfo : EIATTR_EXIT_INSTR_OFFSETS
	.align		4
        /*06cc*/ 	.byte	0x04, 0x1c
        /*06ce*/ 	.short	(.L_37 - .L_36)


	//   ....[0]....
.L_36:
        /*06d0*/ 	.word	0x00000bc0


	//   ....[1]....
        /*06d4*/ 	.word	0x000013d0


	//   ....[2]....
        /*06d8*/ 	.word	0x00005b30


	//   ....[3]....
        /*06dc*/ 	.word	0x00006090


	//   ....[4]....
        /*06e0*/ 	.word	0x00007bd0


	//----- nvinfo : EIATTR_MAX_THREADS
	.align		4
.L_37:
        /*06e4*/ 	.byte	0x04, 0x05
        /*06e6*/ 	.short	(.L_39 - .L_38)
.L_38:
        /*06e8*/ 	.word	0x00000180
        /*06ec*/ 	.word	0x00000001
        /*06f0*/ 	.word	0x00000001


	//----- nvinfo : EIATTR_CRS_STACK_SIZE
	.align		4
.L_39:
        /*06f4*/ 	.byte	0x04, 0x1e
        /*06f6*/ 	.short	(.L_41 - .L_40)
.L_40:
        /*06f8*/ 	.word	0x00000000


	//----- nvinfo : EIATTR_CBANK_PARAM_SIZE
	.align		4
.L_41:
        /*06fc*/ 	.byte	0x03, 0x19
        /*06fe*/ 	.short	0x0470


	//----- nvinfo : EIATTR_PARAM_CBANK
	.align		4
        /*0700*/ 	.byte	0x04, 0x0a
        /*0702*/ 	.short	(.L_43 - .L_42)
	.align		4
.L_42:
        /*0704*/ 	.word	index@(.nv.constant0._ZN7cutlass13device_kernelINS_4gemm6kernel13GemmUniversalIN4cute5tupleIJiiiiEEENS1_10collective13CollectiveMmaINS1_34MainloopSm90TmaGmmaWarpSpecializedILi22ENS5_IJNS4_1CILi2EEENSA_ILi4EEENSA_ILi1EEEEEENS1_35KernelTmaWarpSpecializedCooperativeEEENS5_IJNSA_ILi256EEENSA_ILi64EEENSA_ILi32EEEEEEaNS5_IJlSD_lEEEaSL_NS4_8TiledMMAINS4_8MMA_AtomIJNS4_4SM904GMMA26MMA_64x64x32_S32S8S8_SS_TNEEEENS4_6LayoutINS5_IJSB_SD_SD_EEENS5_IJSD_NSA_ILi0EEESU_EEEEENS5_IJNS4_10UnderscoreESX_SX_EEEEENS4_23SM90_TMA_LOAD_MULTICASTENS4_14ComposedLayoutINS4_7SwizzleILi1ELi4ELi3EEENS4_18smem_ptr_flag_bitsILi8EEENSS_INS5_IJNSA_ILi8EEESJ_EEENS5_IJSJ_SD_EEEEEEEvNS4_8identityES10_S1A_vS1B_EENS_8epilogue10collective6detail29Sm90TmaWarpSpecializedAdapterINS1E_15DefaultEpilogueIaSL_SL_NS1D_6thread17LinearCombinationIaLi1EiiLNS1I_9ScaleType4KindE0ELNS_15FloatRoundStyleE2EaEENS1_15EpilogueDefaultEEEEEvvEEEEvNT_6ParamsE)
        /*0708*/ 	.short	0x0210
        /*070a*/ 	.short	0x0470


	//----- nvinfo : EIATTR_SW_WAR
	.align		4
.L_43:
        /*070c*/ 	.byte	0x04, 0x36
        /*070e*/ 	.short	(.L_45 - .L_44)
.L_44:
        /*0710*/ 	.word	0x00000008
.L_45:


//--------------------- .nv.callgraph             --------------------------
	.section	.nv.callgraph,"",@"SHT_CUDA_CALLGRAPH"
	.align	4
	.sectionentsize	8
	.align		4
        /*0000*/ 	.word	0x00000000
	.align		4
        /*0004*/ 	.word	0xffffffff
	.align		4
        /*0008*/ 	.word	index@(_ZN7cutlass13device_kernelINS_4gemm6kernel13GemmUniversalIN4cute5tupleIJiiiiEEENS1_10collective13CollectiveMmaINS1_34MainloopSm90TmaGmmaWarpSpecializedILi22ENS5_IJNS4_1CILi2EEENSA_ILi4EEENSA_ILi1EEEEEENS1_35KernelTmaWarpSpecializedCooperativeEEENS5_IJNSA_ILi256EEENSA_ILi64EEENSA_ILi32EEEEEEaNS5_IJlSD_lEEEaSL_NS4_8TiledMMAINS4_8MMA_AtomIJNS4_4SM904GMMA26MMA_64x64x32_S32S8S8_SS_TNEEEENS4_6LayoutINS5_IJSB_SD_SD_EEENS5_IJSD_NSA_ILi0EEESU_EEEEENS5_IJNS4_10UnderscoreESX_SX_EEEEENS4_23SM90_TMA_LOAD_MULTICASTENS4_14ComposedLayoutINS4_7SwizzleILi1ELi4ELi3EEENS4_18smem_ptr_flag_bitsILi8EEENSS_INS5_IJNSA_ILi8EEESJ_EEENS5_IJSJ_SD_EEEEEEEvNS4_8identityES10_S1A_vS1B_EENS_8epilogue10collective6detail29Sm90TmaWarpSpecializedAdapterINS1E_15DefaultEpilogueIaSL_SL_NS1D_6thread17LinearCombinationIaLi1EiiLNS1I_9ScaleType4KindE0ELNS_15FloatRoundStyleE2EaEENS1_15EpilogueDefaultEEEEEvvEEEEvNT_6ParamsE)
	.align		4
        /*000c*/ 	.word	index@(__assertfail)
	.align		4
        /*0010*/ 	.word	0x00000000
	.align		4
        /*0014*/ 	.word	0xfffffffe
	.align		4
        /*0018*/ 	.word	0x00000000
	.align		4
        /*001c*/ 	.word	0xfffffffd
	.align		4
        /*0020*/ 	.word	0x00000000
	.align		4
        /*0024*/ 	.word	0xfffffffc


//--------------------- .nv.constant4             --------------------------
	.section	.nv.constant4,"a",@progbits
	.align	8
	.align		8
.nv.constant4:
        /*0000*/ 	.dword	__assertfail
	.align		8
        /*0008*/ 	.dword	__unnamed_1
	.align		8
        /*0010*/ 	.dword	_ZN40_INTERNAL_20aca9b4_4_k_cu_819d5425_200464cuda3std3__45__cpo5beginE
	.align		8
        /*0018*/ 	.dword	_ZN40_INTERNAL_20aca9b4_4_k_cu_819d5425_200464cuda3std3__45__cpo3endE
	.align		8
        /*0020*/ 	.dword	_ZN40_INTERNAL_20aca9b4_4_k_cu_819d5425_200464cuda3std3__45__cpo6cbeginE
	.align		8
        /*0028*/ 	.dword	_ZN40_INTERNAL_20aca9b4_4_k_cu_819d5425_200464cuda3std3__45__cpo4cendE
	.align		8
        /*0030*/ 	.dword	_ZN40_INTERNAL_20aca9b4_4_k_cu_819d5425_200464cuda3std3__442_GLOBAL__N__20aca9b4_4_k_cu_819d5425_200466ignoreE
	.align		8
        /*0038*/ 	.dword	_ZN40_INTERNAL_20aca9b4_4_k_cu_819d5425_200464cuda3std3__419piecewise_constructE
	.align		8
        /*0040*/ 	.dword	_ZN40_INTERNAL_20aca9b4_4_k_cu_819d5425_200464cuda3std3__48in_placeE
	.align		8
        /*0048*/ 	.dword	_ZN40_INTERNAL_20aca9b4_4_k_cu_819d5425_200464cuda3std6ranges3__45__cpo4swapE
	.align		8
        /*0050*/ 	.dword	_ZN40_INTERNAL_20aca9b4_4_k_cu_819d5425_200464cuda3std6ranges3__45__cpo9iter_moveE
	.align		8
        /*0058*/ 	.dword	_ZN40_INTERNAL_20aca9b4_4_k_cu_819d5425_200464cute7productE
	.align		8
        /*0060*/ 	.dword	_ZN40_INTERNAL_20aca9b4_4_k_cu_819d5425_200464cute1_E
	.align		8
        /*0068*/ 	.dword	$str$22
	.align		8
        /*0070*/ 	.dword	$str$23


//--------------------- .text._ZN7cutlass13device_kernelINS_4gemm6kernel13GemmUniversalIN4cute5tupleIJiiiiEEENS1_10collective13CollectiveMmaINS1_34MainloopSm90TmaGmmaWarpSpecializedILi22ENS5_IJNS4_1CILi2EEENSA_ILi4EEENSA_ILi1EEEEEENS1_35KernelTmaWarpSpecializedCooperativeEEENS5_IJNSA_ILi256EEENSA_ILi64EEENSA_ILi32EEEEEEaNS5_IJlSD_lEEEaSL_NS4_8TiledMMAINS4_8MMA_AtomIJNS4_4SM904GMMA26MMA_64x64x32_S32S8S8_SS_TNEEEENS4_6LayoutINS5_IJSB_SD_SD_EEENS5_IJSD_NSA_ILi0EEESU_EEEEENS5_IJNS4_10UnderscoreESX_SX_EEEEENS4_23SM90_TMA_LOAD_MULTICASTENS4_14ComposedLayoutINS4_7SwizzleILi1ELi4ELi3EEENS4_18smem_ptr_flag_bitsILi8EEENSS_INS5_IJNSA_ILi8EEESJ_EEENS5_IJSJ_SD_EEEEEEEvNS4_8identityES10_S1A_vS1B_EENS_8epilogue10collective6detail29Sm90TmaWarpSpecializedAdapterINS1E_15DefaultEpilogueIaSL_SL_NS1D_6thread17LinearCombinationIaLi1EiiLNS1I_9ScaleType4KindE0ELNS_15FloatRoundStyleE2EaEENS1_15EpilogueDefaultEEEEEvvEEEEvNT_6ParamsE --------------------------
	.section	.text._ZN7cutlass13device_kernelINS_4gemm6kernel13GemmUniversalIN4cute5tupleIJiiiiEEENS1_10collective13CollectiveMmaINS1_34MainloopSm90TmaGmmaWarpSpecializedILi22ENS5_IJNS4_1CILi2EEENSA_ILi4EEENSA_ILi1EEEEEENS1_35KernelTmaWarpSpecializedCooperativeEEENS5_IJNSA_ILi256EEENSA_ILi64EEENSA_ILi32EEEEEEaNS5_IJlSD_lEEEaSL_NS4_8TiledMMAINS4_8MMA_AtomIJNS4_4SM904GMMA26MMA_64x64x32_S32S8S8_SS_TNEEEENS4_6LayoutINS5_IJSB_SD_SD_EEENS5_IJSD_NSA_ILi0EEESU_EEEEENS5_IJNS4_10UnderscoreESX_SX_EEEEENS4_23SM90_TMA_LOAD_MULTICASTENS4_14ComposedLayoutINS4_7SwizzleILi1ELi4ELi3EEENS4_18smem_ptr_flag_bitsILi8EEENSS_INS5_IJNSA_ILi8EEESJ_EEENS5_IJSJ_SD_EEEEEEEvNS4_8identityES10_S1A_vS1B_EENS_8epilogue10collective6detail29Sm90TmaWarpSpecializedAdapterINS1E_15DefaultEpilogueIaSL_SL_NS1D_6thread17LinearCombinationIaLi1EiiLNS1I_9ScaleType4KindE0ELNS_15FloatRoundStyleE2EaEENS1_15EpilogueDefaultEEEEEvvEEEEvNT_6ParamsE,"ax",@progbits
	.align	128
.text._ZN7cutlass13device_kernelINS_4gemm6kernel13GemmUniversalIN4cute5tupleIJiiiiEEENS1_10collective13CollectiveMmaINS1_34MainloopSm90TmaGmmaWarpSpecializedILi22ENS5_IJNS4_1CILi2EEENSA_ILi4EEENSA_ILi1EEEEEENS1_35KernelTmaWarpSpecializedCooperativeEEENS5_IJNSA_ILi256EEENSA_ILi64EEENSA_ILi32EEEEEEaNS5_IJlSD_lEEEaSL_NS4_8TiledMMAINS4_8MMA_AtomIJNS4_4SM904GMMA26MMA_64x64x32_S32S8S8_SS_TNEEEENS4_6LayoutINS5_IJSB_SD_SD_EEENS5_IJSD_NSA_ILi0EEESU_EEEEENS5_IJNS4_10UnderscoreESX_SX_EEEEENS4_23SM90_TMA_LOAD_MULTICASTENS4_14ComposedLayoutINS4_7SwizzleILi1ELi4ELi3EEENS4_18smem_ptr_flag_bitsILi8EEENSS_INS5_IJNSA_ILi8EEESJ_EEENS5_IJSJ_SD_EEEEEEEvNS4_8identityES10_S1A_vS1B_EENS_8epilogue10collective6detail29Sm90TmaWarpSpecializedAdapterINS1E_15DefaultEpilogueIaSL_SL_NS1D_6thread17LinearCombinationIaLi1EiiLNS1I_9ScaleType4KindE0ELNS_15FloatRoundStyleE2EaEENS1_15EpilogueDefaultEEEEEvvEEEEvNT_6ParamsE:
        .type           _ZN7cutlass13device_kernelINS_4gemm6kernel13GemmUniversalIN4cute5tupleIJiiiiEEENS1_10collective13CollectiveMmaINS1_34MainloopSm90TmaGmmaWarpSpecializedILi22ENS5_IJNS4_1CILi2EEENSA_ILi4EEENSA_ILi1EEEEEENS1_35KernelTmaWarpSpecializedCooperativeEEENS5_IJNSA_ILi256EEENSA_ILi64EEENSA_ILi32EEEEEEaNS5_IJlSD_lEEEaSL_NS4_8TiledMMAINS4_8MMA_AtomIJNS4_4SM904GMMA26MMA_64x64x32_S32S8S8_SS_TNEEEENS4_6LayoutINS5_IJSB_SD_SD_EEENS5_IJSD_NSA_ILi0EEESU_EEEEENS5_IJNS4_10UnderscoreESX_SX_EEEEENS4_23SM90_TMA_LOAD_MULTICASTENS4_14ComposedLayoutINS4_7SwizzleILi1ELi4ELi3EEENS4_18smem_ptr_flag_bitsILi8EEENSS_INS5_IJNSA_ILi8EEESJ_EEENS5_IJSJ_SD_EEEEEEEvNS4_8identityES10_S1A_vS1B_EENS_8epilogue10collective6detail29Sm90TmaWarpSpecializedAdapterINS1E_15DefaultEpilogueIaSL_SL_NS1D_6thread17LinearCombinationIaLi1EiiLNS1I_9ScaleType4KindE0ELNS_15FloatRoundStyleE2EaEENS1_15EpilogueDefaultEEEEEvvEEEEvNT_6ParamsE,@function
        .size           _ZN7cutlass13device_kernelINS_4gemm6kernel13GemmUniversalIN4cute5tupleIJiiiiEEENS1_10collective13CollectiveMmaINS1_34MainloopSm90TmaGmmaWarpSpecializedILi22ENS5_IJNS4_1CILi2EEENSA_ILi4EEENSA_ILi1EEEEEENS1_35KernelTmaWarpSpecializedCooperativeEEENS5_IJNSA_ILi256EEENSA_ILi64EEENSA_ILi32EEEEEEaNS5_IJlSD_lEEEaSL_NS4_8TiledMMAINS4_8MMA_AtomIJNS4_4SM904GMMA26MMA_64x64x32_S32S8S8_SS_TNEEEENS4_6LayoutINS5_IJSB_SD_SD_EEENS5_IJSD_NSA_ILi0EEESU_EEEEENS5_IJNS4_10UnderscoreESX_SX_EEEEENS4_23SM90_TMA_LOAD_MULTICASTENS4_14ComposedLayoutINS4_7SwizzleILi1ELi4ELi3EEENS4_18smem_ptr_flag_bitsILi8EEENSS_INS5_IJNSA_ILi8EEESJ_EEENS5_IJSJ_SD_EEEEEEEvNS4_8identityES10_S1A_vS1B_EENS_8epilogue10collective6detail29Sm90TmaWarpSpecializedAdapterINS1E_15DefaultEpilogueIaSL_SL_NS1D_6thread17LinearCombinationIaLi1EiiLNS1I_9ScaleType4KindE0ELNS_15FloatRoundStyleE2EaEENS1_15EpilogueDefaultEEEEEvvEEEEvNT_6ParamsE,(.L_x_240 - _ZN7cutlass13device_kernelINS_4gemm6kernel13GemmUniversalIN4cute5tupleIJiiiiEEENS1_10collective13CollectiveMmaINS1_34MainloopSm90TmaGmmaWarpSpecializedILi22ENS5_IJNS4_1CILi2EEENSA_ILi4EEENSA_ILi1EEEEEENS1_35KernelTmaWarpSpecializedCooperativeEEENS5_IJNSA_ILi256EEENSA_ILi64EEENSA_ILi32EEEEEEaNS5_IJlSD_lEEEaSL_NS4_8TiledMMAINS4_8MMA_AtomIJNS4_4SM904GMMA26MMA_64x64x32_S32S8S8_SS_TNEEEENS4_6LayoutINS5_IJSB_SD_SD_EEENS5_IJSD_NSA_ILi0EEESU_EEEEENS5_IJNS4_10UnderscoreESX_SX_EEEEENS4_23SM90_TMA_LOAD_MULTICASTENS4_14ComposedLayoutINS4_7SwizzleILi1ELi4ELi3EEENS4_18smem_ptr_flag_bitsILi8EEENSS_INS5_IJNSA_ILi8EEESJ_EEENS5_IJSJ_SD_EEEEEEEvNS4_8identityES10_S1A_vS1B_EENS_8epilogue10collective6detail29Sm90TmaWarpSpecializedAdapterINS1E_15DefaultEpilogueIaSL_SL_NS1D_6thread17LinearCombinationIaLi1EiiLNS1I_9ScaleType4KindE0ELNS_15FloatRoundStyleE2EaEENS1_15EpilogueDefaultEEEEEvvEEEEvNT_6ParamsE)
        .other          _ZN7cutlass13device_kernelINS_4gemm6kernel13GemmUniversalIN4cute5tupleIJiiiiEEENS1_10collective13CollectiveMmaINS1_34MainloopSm90TmaGmmaWarpSpecializedILi22ENS5_IJNS4_1CILi2EEENSA_ILi4EEENSA_ILi1EEEEEENS1_35KernelTmaWarpSpecializedCooperativeEEENS5_IJNSA_ILi256EEENSA_ILi64EEENSA_ILi32EEEEEEaNS5_IJlSD_lEEEaSL_NS4_8TiledMMAINS4_8MMA_AtomIJNS4_4SM904GMMA26MMA_64x64x32_S32S8S8_SS_TNEEEENS4_6LayoutINS5_IJSB_SD_SD_EEENS5_IJSD_NSA_ILi0EEESU_EEEEENS5_IJNS4_10UnderscoreESX_SX_EEEEENS4_23SM90_TMA_LOAD_MULTICASTENS4_14ComposedLayoutINS4_7SwizzleILi1ELi4ELi3EEENS4_18smem_ptr_flag_bitsILi8EEENSS_INS5_IJNSA_ILi8EEESJ_EEENS5_IJSJ_SD_EEEEEEEvNS4_8identityES10_S1A_vS1B_EENS_8epilogue10collective6detail29Sm90TmaWarpSpecializedAdapterINS1E_15DefaultEpilogueIaSL_SL_NS1D_6thread17LinearCombinationIaLi1EiiLNS1I_9ScaleType4KindE0ELNS_15FloatRoundStyleE2EaEENS1_15EpilogueDefaultEEEEEvvEEEEvNT_6ParamsE,@"STO_CUDA_ENTRY STV_DEFAULT"
_ZN7cutlass13device_kernelINS_4gemm6kernel13GemmUniversalIN4cute5tupleIJiiiiEEENS1_10collective13CollectiveMmaINS1_34MainloopSm90TmaGmmaWarpSpecializedILi22ENS5_IJNS4_1CILi2EEENSA_ILi4EEENSA_ILi1EEEEEENS1_35KernelTmaWarpSpecializedCooperativeEEENS5_IJNSA_ILi256EEENSA_ILi64EEENSA_ILi32EEEEEEaNS5_IJlSD_lEEEaSL_NS4_8TiledMMAINS4_8MMA_AtomIJNS4_4SM904GMMA26MMA_64x64x32_S32S8S8_SS_TNEEEENS4_6LayoutINS5_IJSB_SD_SD_EEENS5_IJSD_NSA_ILi0EEESU_EEEEENS5_IJNS4_10UnderscoreESX_SX_EEEEENS4_23SM90_TMA_LOAD_MULTICASTENS4_14ComposedLayoutINS4_7SwizzleILi1ELi4ELi3EEENS4_18smem_ptr_flag_bitsILi8EEENSS_INS5_IJNSA_ILi8EEESJ_EEENS5_IJSJ_SD_EEEEEEEvNS4_8identityES10_S1A_vS1B_EENS_8epilogue10collective6detail29Sm90TmaWarpSpecializedAdapterINS1E_15DefaultEpilogueIaSL_SL_NS1D_6thread17LinearCombinationIaLi1EiiLNS1I_9ScaleType4KindE0ELNS_15FloatRoundStyleE2EaEENS1_15EpilogueDefaultEEEEEvvEEEEvNT_6ParamsE:
[----:B------:R-:W0:Y:S01]  /*0000*/  LDC R1, c[0x0][0x28] ;  /* 0x00000a00ff017b82 */ /* 0x000e220000000800 */
[----:B------:R-:W1:Y:S01]  /*0010*/  S2R R18, SR_TID.X ;  /* 0x0000000000127919 */ /* 0x000e620000002100 */
[----:B------:R-:W-:Y:S01]  /*0020*/  ELECT P0, URZ, PT ;  /* 0x00000000003f782f */ /* 0x000fe20003800000 */
[----:B------:R-:W-:Y:S01]  /*0030*/  BSSY B0, `(.L_x_0) ;  /* 0x000000f000007945 */ /* 0x000fe20003800000 */
[--C-:B-1----:R-:W-:Y:S02]  /*0040*/  SHF.R.U32.HI R0, RZ, 0x5, R18.reuse ;  /* 0x00000005ff007819 */ /* 0x102fe40000011612 */
[----:B------:R-:W-:-:S03]  /*0050*/  SHF.R.U32.HI R3, RZ, 0x7, R18 ;  /* 0x00000007ff037819 */ /* 0x000fc60000011612 */
[----:B------:R-:W1:Y:S04]  /*0060*/  SHFL.IDX PT, R2, R0, RZ, 0x1f ;  /* 0x00001fff00027589 */ /* 0x000e6800000e0000 */
[----:B------:R2:W3:Y:S01]  /*0070*/  SHFL.IDX PT, R5, R3, RZ, 0x1f ;  /* 0x00001fff03057589 */ /* 0x0004e200000e0000 */
[----:B-1----:R-:W-:-:S13]  /*0080*/  ISETP.NE.OR P0, PT, R2, RZ, !P0 ;  /* 0x000000ff0200720c */ /* 0x002fda0004705670 */
[----:B0-23--:R-:W-:Y:S05]  /*0090*/  @P0 BRA `(.L_x_1) ;  /* 0x0000000000200947 */ /* 0x00dfea0003800000 */
[----:B------:R-:W-:Y:S02]  /*00a0*/  ULDC.64 UR4, c[0x0][0x198] ;  /* 0x0000660000047ab9 */ /* 0x000fe40000000a00 */
[----:B------:R-:W-:Y:S02]  /*00b0*/  UIADD3 UR6, UP0, UR4, 0xf0, URZ ;  /* 0x000000f004067890 */ /* 0x000fe4000ff1e03f */
[----:B------:R-:W-:Y:S02]  /*00c0*/  UIADD3 UR4, UP1, UR4, 0x1f0, URZ ;  /* 0x000001f004047890 */ /* 0x000fe4000ff3e03f */
[----:B------:R-:W-:Y:S02]  /*00d0*/  UIADD3.X UR7, URZ, UR5, URZ, UP0, !UPT ;  /* 0x000000053f077290 */ /* 0x000fe400087fe43f */
[----:B------:R-:W-:-:S07]  /*00e0*/  UIADD3.X UR5, URZ, UR5, URZ, UP1, !UPT ;  /* 0x000000053f057290 */ /* 0x000fce0008ffe43f */
[----:B------:R0:W-:Y:S02]  /*00f0*/  UTMACCTL.PF [UR6] ;  /* 0x00000000060079b9 */ /* 0x0001e40008040000 */
[----:B------:R0:W-:Y:S02]  /*0100*/  UTMACCTL.PF [UR4] ;  /* 0x00000000040079b9 */ /* 0x0001e40008040000 */
[----:B0-----:R-:W-:Y:S01]  /*0110*/  NOP ;  /* 0x0000000000007918 */ /* 0x001fe20000000000 */
.L_x_1:
[----:B------:R-:W-:Y:S05]  /*0120*/  BSYNC B0 ;  /* 0x0000000000007941 */ /* 0x000fea0003800000 */
.L_x_0:
[----:B------:R-:W0:Y:S02]  /*0130*/  SHFL.IDX PT, R3, R0, RZ, 0x1f ;  /* 0x00001fff00037589 */ /* 0x000e2400000e0000 */
[----:B0-----:R-:W-:-:S13]  /*0140*/  ISETP.NE.AND P0, PT, R3, RZ, PT ;  /* 0x000000ff0300720c */ /* 0x001fda0003f05270 */
[----:B------:R-:W-:Y:S05]  /*0150*/  @P0 BRA `(.L_x_2) ;  /* 0x0000000000f40947 */ /* 0x000fea0003800000 */
[----:B------:R-:W-:Y:S01]  /*0160*/  ELECT P0, URZ, PT ;  /* 0x00000000003f782f */ /* 0x000fe20003800000 */
[----:B------:R-:W-:-:S12]  /*0170*/  BSSY B0, `(.L_x_2) ;  /* 0x000003b000007945 */ /* 0x000fd80003800000 */
[----:B------:R-:W-:Y:S05]  /*0180*/  @!P0 BRA `(.L_x_3) ;  /* 0x0000000000e48947 */ /* 0x000fea0003800000 */
[----:B------:R-:W0:Y:S01]  /*0190*/  S2UR UR8, SR_CgaCtaId ;  /* 0x00000000000879c3 */ /* 0x000e220000008800 */
[----:B------:R-:W-:Y:S01]  /*01a0*/  UMOV UR4, 0x400 ;  /* 0x0000040000047882 */ /* 0x000fe20000000000 */
[----:B------:R-:W-:Y:S01]  /*01b0*/  UMOV UR5, 0x1 ;  /* 0x0000000100057882 */ /* 0x000fe20000000000 */
[----:B------:R-:W-:Y:S02]  /*01c0*/  UMOV UR6, 0xa ;  /* 0x0000000a00067882 */ /* 0x000fe40000000000 */
[----:B------:R-:W-:-:S04]  /*01d0*/  UIADD3 UR6, -UR6, 0x100000, URZ ;  /* 0x0010000006067890 */ /* 0x000fc8000fffe13f */
[----:B------:R-:W-:Y:S02]  /*01e0*/  USHF.L.U32 UR7, UR6, 0xb, URZ ;  /* 0x0000000b06077899 */ /* 0x000fe4000800063f */
[----:B------:R-:W-:Y:S02]  /*01f0*/  USHF.L.U32 UR6, UR6, 0x1, URZ ;  /* 0x0000000106067899 */ /* 0x000fe4000800063f */
[----:B0-----:R-:W-:Y:S02]  /*0200*/  ULEA UR8, UR8, UR4, 0x18 ;  /* 0x0000000408087291 */ /* 0x001fe4000f8ec03f */
[----:B------:R-:W-:-:S04]  /*0210*/  UIADD3 UR4, -UR5, 0x100000, URZ ;  /* 0x0010000005047890 */ /* 0x000fc8000fffe13f */
[----:B------:R-:W-:Y:S02]  /*0220*/  USHF.L.U32 UR5, UR4, 0xb, URZ ;  /* 0x0000000b04057899 */ /* 0x000fe4000800063f */
[----:B------:R-:W-:Y:S01]  /*0230*/  USHF.L.U32 UR4, UR4, 0x1, URZ ;  /* 0x0000000104047899 */ /* 0x000fe2000800063f */
[----:B------:R-:W0:Y:S11]  /*0240*/  FENCE.VIEW.ASYNC.S ;  /* 0x00000000000073c6 */ /* 0x000e360000000000 */
[----:B0-----:R0:W1:Y:S01]  /*0250*/  SYNCS.EXCH.64 URZ, [UR8], UR4 ;  /* 0x00000004083f75b2 */ /* 0x0010620008000100 */
[----:B------:R0:W2:Y:S01]  /*0260*/  SYNCS.EXCH.64 URZ, [UR8+0xb0], UR6 ;  /* 0x0000b006083f75b2 */ /* 0x0000a20008000100 */
[----:B------:R0:W3:Y:S01]  /*0270*/  SYNCS.EXCH.64 URZ, [UR8+0x8], UR4 ;  /* 0x00000804083f75b2 */ /* 0x0000e20008000100 */
[----:B------:R0:W4:Y:S01]  /*0280*/  SYNCS.EXCH.64 URZ, [UR8+0xb8], UR6 ;  /* 0x0000b806083f75b2 */ /* 0x0001220008000100 */
[----:B------:R0:W0:Y:S01]  /*0290*/  SYNCS.EXCH.64 URZ, [UR8+0x10], UR4 ;  /* 0x00001004083f75b2 */ /* 0x0000220008000100 */
        /* <DEDUP_REMOVED lines=39> */
[----:B-1234-:R-:W-:Y:S01]  /*0510*/  NOP ;  /* 0x0000000000007918 */ /* 0x01efe20000000000 */
.L_x_3:
[----:B0-----:R-:W-:Y:S05]  /*0520*/  BSYNC B0 ;  /* 0x0000000000007941 */ /* 0x001fea0003800000 */
.L_x_2:
[----:B------:R-:W-:Y:S01]  /*0530*/  SHF.R.S32.HI R7, RZ, 0x1f, R18 ;  /* 0x0000001fff077819 */ /* 0x000fe20000011412 */
[----:B------:R-:W0:Y:S01]  /*0540*/  SHFL.IDX PT, R0, R0, RZ, 0x1f ;  /* 0x00001fff00007589 */ /* 0x000e2200000e0000 */
[----:B------:R-:W1:Y:S01]  /*0550*/  S2UR UR8, SR_CTAID.X ;  /* 0x00000000000879c3 */ /* 0x000e620000002500 */
[----:B------:R-:W-:Y:S02]  /*0560*/  ELECT P0, URZ, PT ;  /* 0x00000000003f782f */ /* 0x000fe40003800000 */
[----:B------:R-:W-:Y:S01]  /*0570*/  LEA.HI R7, R7, R18, RZ, 0x7 ;  /* 0x0000001207077211 */ /* 0x000fe200078f38ff */
[----:B------:R-:W2:Y:S01]  /*0580*/  S2R R4, SR_CTAID.Y ;  /* 0x0000000000047919 */ /* 0x000ea20000002600 */
[----:B------:R-:W-:Y:S01]  /*0590*/  SHF.R.S32.HI R8, RZ, 0x1f, R3 ;  /* 0x0000001fff087819 */ /* 0x000fe20000011403 */
[----:B------:R-:W-:Y:S01]  /*05a0*/  ULDC UR4, c[0x0][0x150] ;  /* 0x0000540000047ab9 */ /* 0x000fe20000000800 */
[----:B------:R-:W-:Y:S01]  /*05b0*/  LOP3.LUT R7, R7, 0xffffff80, RZ, 0xc0, !PT ;  /* 0xffffff8007077812 */ /* 0x000fe200078ec0ff */
[----:B------:R-:W-:Y:S01]  /*05c0*/  NOP ;  /* 0x0000000000007918 */ /* 0x000fe20000000000 */
[----:B------:R-:W-:Y:S01]  /*05d0*/  LEA.HI R8, R8, R3, RZ, 0x2 ;  /* 0x0000000308087211 */ /* 0x000fe200078f10ff */
[----:B------:R-:W3:Y:S01]  /*05e0*/  LDC R10, c[0x0][0x144] ;  /* 0x00005100ff0a7b82 */ /* 0x000ee20000000800 */
[----:B------:R-:W-:Y:S01]  /*05f0*/  NOP ;  /* 0x0000000000007918 */ /* 0x000fe20000000000 */
[----:B------:R-:W-:Y:S01]  /*0600*/  IMAD.IADD R6, R18, 0x1, -R7 ;  /* 0x0000000112067824 */ /* 0x000fe200078e0a07 */
[----:B------:R-:W-:Y:S01]  /*0610*/  LOP3.LUT R8, R8, 0x3ffffffc, RZ, 0xc0, !PT ;  /* 0x3ffffffc08087812 */ /* 0x000fe200078ec0ff */
[----:B------:R-:W-:Y:S01]  /*0620*/  IMAD.MOV.U32 R23, RZ, RZ, 0x1 ;  /* 0x00000001ff177424 */ /* 0x000fe200078e00ff */
[----:B------:R-:W-:-:S02]  /*0630*/  ISETP.NE.AND P3, PT, R5, RZ, PT ;  /* 0x000000ff0500720c */ /* 0x000fc40003f65270 */
[----:B------:R-:W-:Y:S01]  /*0640*/  SHF.R.S32.HI R7, RZ, 0x1f, R6 ;  /* 0x0000001fff077819 */ /* 0x000fe20000011406 */
[----:B------:R-:W-:Y:S01]  /*0650*/  IMAD.IADD R8, R3, 0x1, -R8 ;  /* 0x0000000103087824 */ /* 0x000fe200078e0a08 */
[----:B------:R-:W4:Y:S02]  /*0660*/  LDC R13, c[0x0][0x140] ;  /* 0x00005000ff0d7b82 */ /* 0x000f240000000800 */
[----:B------:R-:W-:Y:S02]  /*0670*/  LEA.HI R7, R7, R6, RZ, 0x3 ;  /* 0x0000000607077211 */ /* 0x000fe400078f18ff */
[----:B0-----:R-:W-:Y:S02]  /*0680*/  ISETP.NE.OR P0, PT, R0, RZ, !P0 ;  /* 0x000000ff0000720c */ /* 0x001fe40004705670 */
[--C-:B------:R-:W-:Y:S02]  /*0690*/  SHF.R.S32.HI R0, RZ, 0x3, R7.reuse ;  /* 0x00000003ff007819 */ /* 0x100fe40000011407 */
[----:B------:R-:W-:-:S02]  /*06a0*/  SHF.R.S32.HI R7, RZ, 0x1f, R7 ;  /* 0x0000001fff077819 */ /* 0x000fc40000011407 */
[----:B-1----:R-:W-:Y:S02]  /*06b0*/  I2FP.F32.U32 R9, UR8 ;  /* 0x0000000800097c45 */ /* 0x002fe40008201000 */
[----:B------:R-:W-:-:S03]  /*06c0*/  LEA.HI R7, R7, R0, RZ, 0x2 ;  /* 0x0000000007077211 */ /* 0x000fc600078f10ff */
[----:B------:R-:W-:Y:S01]  /*06d0*/  FMUL R9, R9, UR4 ;  /* 0x0000000409097c20 */ /* 0x000fe20008400000 */
[----:B------:R-:W-:Y:S01]  /*06e0*/  LOP3.LUT R7, R7, 0xfffffffc, RZ, 0xc0, !PT ;  /* 0xfffffffc07077812 */ /* 0x000fe200078ec0ff */
[----:B------:R-:W-:Y:S01]  /*06f0*/  VOTEU.ALL UP0, P0 ;  /* 0x00000000003f7886 */ /* 0x000fe20000000000 */
[----:B--2---:R-:W-:Y:S01]  /*0700*/  I2FP.F32.U32 R3, R4 ;  /* 0x0000000400037245 */ /* 0x004fe20000201000 */
[----:B------:R-:W-:Y:S01]  /*0710*/  ULDC UR4, c[0x0][0x154] ;  /* 0x0000550000047ab9 */ /* 0x000fe20000000800 */
[----:B------:R-:W-:Y:S01]  /*0720*/  VOTEU.ALL UP1, P0 ;  /* 0x00000000003f7886 */ /* 0x000fe20000020000 */
[----:B------:R-:W0:Y:S01]  /*0730*/  F2I.U32.TRUNC.NTZ R9, R9 ;  /* 0x0000000900097305 */ /* 0x000e22000020f000 */
[----:B------:R-:W-:Y:S01]  /*0740*/  IMAD.IADD R7, R0, 0x1, -R7 ;  /* 0x0000000100077824 */ /* 0x000fe200078e0a07 */
[----:B------:R-:W1:Y:S01]  /*0750*/  @!UP0 S2UR UR7, SR_CgaCtaId ;  /* 0x00000000000789c3 */ /* 0x000e620000008800 */
[----:B------:R-:W-:Y:S01]  /*0760*/  FMUL R12, R3, UR4 ;  /* 0x00000004030c7c20 */ /* 0x000fe20008400000 */
[----:B------:R-:W-:Y:S01]  /*0770*/  UMOV UR4, 0x20 ;  /* 0x0000002000047882 */ /* 0x000fe20000000000 */
[----:B------:R-:W-:Y:S01]  /*0780*/  IMAD R8, R8, 0x4, R7 ;  /* 0x0000000408087824 */ /* 0x000fe200078e0207 */
[----:B------:R-:W-:Y:S01]  /*0790*/  @!UP0 UMOV UR6, 0x400 ;  /* 0x0000040000068882 */ /* 0x000fe20000000000 */
[----:B------:R-:W-:-:S04]  /*07a0*/  @!UP0 UIADD3 UR4, -UR4, 0x100000, URZ ;  /* 0x0010000004048890 */ /* 0x000fc8000fffe13f */
[----:B------:R-:W-:Y:S02]  /*07b0*/  @!UP0 USHF.L.U32 UR5, UR4, 0xb, URZ ;  /* 0x0000000b04058899 */ /* 0x000fe4000800063f */
[----:B------:R-:W-:Y:S01]  /*07c0*/  @!UP0 USHF.L.U32 UR4, UR4, 0x1, URZ ;  /* 0x0000000104048899 */ /* 0x000fe2000800063f */
[----:B----4-:R-:W-:Y:S01]  /*07d0*/  ISETP.EQ.U32.AND P2, PT, R13, 0x1, PT ;  /* 0x000000010d00780c */ /* 0x010fe20003f42070 */
[----:B------:R-:W2:Y:S01]  /*07e0*/  F2I.U32.TRUNC.NTZ R12, R12 ;  /* 0x0000000c000c7305 */ /* 0x000ea2000020f000 */
[----:B------:R-:W-:Y:S01]  /*07f0*/  LEA.HI R0, R8, R8, RZ, 0x1 ;  /* 0x0000000808007211 */ /* 0x000fe200078f08ff */
[----:B------:R-:W4:Y:S03]  /*0800*/  LDC R7, c[0x0][0x148] ;  /* 0x00005200ff077b82 */ /* 0x000f260000000800 */
[----:B------:R-:W-:Y:S01]  /*0810*/  LOP3.LUT R11, R0, 0xfffffffe, RZ, 0xc0, !PT ;  /* 0xfffffffe000b7812 */ /* 0x000fe200078ec0ff */
[----:B0-----:R-:W-:Y:S01]  /*0820*/  IMAD.MOV R15, RZ, RZ, -R9 ;  /* 0x000000ffff0f7224 */ /* 0x001fe200078e0a09 */
[----:B------:R-:W-:-:S03]  /*0830*/  SHF.R.S32.HI R9, RZ, 0x1f, R2 ;  /* 0x0000001fff097819 */ /* 0x000fc60000011402 */
[----:B---3--:R-:W-:Y:S01]  /*0840*/  IMAD R3, R10, R15, UR8 ;  /* 0x000000080a037e24 */ /* 0x008fe2000f8e020f */
[----:B------:R-:W-:Y:S01]  /*0850*/  LEA.HI R9, R9, R2, RZ, 0x2 ;  /* 0x0000000209097211 */ /* 0x000fe200078f10ff */
[C---:B------:R-:W-:Y:S02]  /*0860*/  IMAD.IADD R0, R8.reuse, 0x1, -R11 ;  /* 0x0000000108007824 */ /* 0x040fe400078e0a0b */
[----:B------:R-:W-:Y:S01]  /*0870*/  IMAD.SHL.U32 R11, R8, 0x4, RZ ;  /* 0x00000004080b7824 */ /* 0x000fe200078e00ff */
[----:B------:R-:W-:Y:S01]  /*0880*/  LOP3.LUT R9, R9, 0xfffffffc, RZ, 0xc0, !PT ;  /* 0xfffffffc09097812 */ /* 0x000fe200078ec0ff */
[----:B--2---:R-:W-:Y:S01]  /*0890*/  IMAD.MOV R21, RZ, RZ, -R12 ;  /* 0x000000ffff157224 */ /* 0x004fe200078e0a0c */
[----:B------:R-:W-:Y:S01]  /*08a0*/  ISETP.NE.AND P4, PT, R0, R3, PT ;  /* 0x000000030000720c */ /* 0x000fe20003f85270 */
[----:B-1----:R-:W-:Y:S01]  /*08b0*/  @!UP0 ULEA UR6, UR7, UR6, 0x18 ;  /* 0x0000000607068291 */ /* 0x002fe2000f8ec03f */
[----:B------:R-:W-:Y:S01]  /*08c0*/  LOP3.LUT R22, R8, 0xc, R11, 0x78, !PT ;  /* 0x0000000c08167812 */ /* 0x000fe200078e780b */
[----:B------:R-:W-:Y:S01]  /*08d0*/  IMAD.IADD R0, R2, 0x1, -R9 ;  /* 0x0000000102007824 */ /* 0x000fe200078e0a09 */
[----:B------:R-:W-:Y:S01]  /*08e0*/  VOTEU.ALL UP0, P0 ;  /* 0x00000000003f7886 */ /* 0x000fe20000000000 */
[----:B------:R-:W-:Y:S01]  /*08f0*/  LOP3.LUT P0, RZ, R6, 0x7, RZ, 0xc0, !PT ;  /* 0x0000000706ff7812 */ /* 0x000fe2000780c0ff */
[----:B------:R-:W-:-:S02]  /*0900*/  VIADD R6, R5, 0xffffffff ;  /* 0xffffffff05067836 */ /* 0x000fc40000000000 */
[----:B------:R-:W-:Y:S01]  /*0910*/  ISETP.NE.AND P1, PT, R0, 0x3, PT ;  /* 0x000000030000780c */ /* 0x000fe20003f25270 */
[----:B----4-:R-:W-:Y:S01]  /*0920*/  IMAD R9, R7, R21, R4 ;  /* 0x0000001507097224 */ /* 0x010fe200078e0204 */
[----:B------:R-:W-:Y:S02]  /*0930*/  ISETP.LT.U32.AND P0, PT, R22, 0x8, !P0 ;  /* 0x000000081600780c */ /* 0x000fe40004701070 */
[----:B------:R-:W-:Y:S01]  /*0940*/  ISETP.EQ.OR P1, PT, R0, RZ, !P1 ;  /* 0x000000ff0000720c */ /* 0x000fe20004f22670 */
[----:B------:R-:W0:Y:S02]  /*0950*/  FENCE.VIEW.ASYNC.S ;  /* 0x00000000000073c6 */ /* 0x000e240000000000 */
[----:B0-----:R0:W1:Y:S01]  /*0960*/  @!UP0 SYNCS.EXCH.64 URZ, [UR6+0x170], UR4 ;  /* 0x00017004063f85b2 */ /* 0x0010620008000100 */
[----:B------:R-:W-:Y:S02]  /*0970*/  @P4 LEA.HI R2, R22, R22, RZ, 0x1 ;  /* 0x0000001616024211 */ /* 0x000fe400078f08ff */
[----:B------:R-:W-:-:S02]  /*0980*/  ISETP.EQ.AND P1, PT, R5, RZ, P1 ;  /* 0x000000ff0500720c */ /* 0x000fc40000f22270 */
[----:B------:R-:W-:Y:S02]  /*0990*/  @P4 SHF.R.S32.HI R2, RZ, 0x1, R2 ;  /* 0x00000001ff024819 */ /* 0x000fe40000011402 */
[----:B------:R-:W-:Y:S02]  /*09a0*/  ISETP.GE.U32.AND P6, PT, R6, 0x2, PT ;  /* 0x000000020600780c */ /* 0x000fe40003fc6070 */
[----:B------:R-:W-:Y:S02]  /*09b0*/  @P4 ISETP.NE.AND P5, PT, R2, R9, PT ;  /* 0x000000090200420c */ /* 0x000fe40003fa5270 */
[----:B------:R-:W-:Y:S02]  /*09c0*/  SEL R2, RZ, 0x1, !P0 ;  /* 0x00000001ff027807 */ /* 0x000fe40004000000 */
[----:B------:R-:W-:Y:S02]  /*09d0*/  @P4 SEL R23, RZ, 0x1, P5 ;  /* 0x00000001ff174807 */ /* 0x000fe40002800000 */
[----:B------:R-:W-:Y:S01]  /*09e0*/  SEL R19, RZ, 0x1, !P1 ;  /* 0x00000001ff137807 */ /* 0x000fe20004800000 */
[----:B------:R0:W2:Y:S01]  /*09f0*/  @!UP1 SYNCS.EXCH.64 URZ, [UR6+0x178], UR4 ;  /* 0x00017804063f95b2 */ /* 0x0000a20008000100 */
[----:B------:R-:W-:Y:S01]  /*0a00*/  LOP3.LUT R23, R23, R2, RZ, 0xc0, !PT ;  /* 0x0000000217177212 */ /* 0x000fe200078ec0ff */
[----:B------:R-:W-:Y:S01]  /*0a10*/  NOP ;  /* 0x0000000000007918 */ /* 0x000fe20000000000 */
[----:B------:R-:W-:Y:S01]  /*0a20*/  SEL R19, R19, 0x2, P6 ;  /* 0x0000000213137807 */ /* 0x000fe20003000000 */
[----:B------:R-:W-:Y:S06]  /*0a30*/  @!P2 BRA `(.L_x_4) ;  /* 0x000000000008a947 */ /* 0x000fec0003800000 */
[----:B-12---:R-:W-:Y:S01]  /*0a40*/  UCGABAR_ARV ;  /* 0x00000000000079c7 */ /* 0x006fe20008000000 */
[----:B------:R-:W-:Y:S05]  /*0a50*/  BRA `(.L_x_5) ;  /* 0x0000000000047947 */ /* 0x000fea0003800000 */
.L_x_4:
[----:B-12---:R-:W-:Y:S01]  /*0a60*/  NOP ;  /* 0x0000000000007918 */ /* 0x006fe20000000000 */
.L_x_5:
[----:B------:R-:W1:Y:S01]  /*0a70*/  LDC R2, c[0x0][0x65c] ;  /* 0x00019700ff027b82 */ /* 0x000e620000000800 */
[----:B------:R-:W-:Y:S02]  /*0a80*/  IMAD.U32 R8, RZ, RZ, UR8 ;  /* 0x00000008ff087e24 */ /* 0x000fe4000f8e00ff */
[----:B------:R-:W-:Y:S01]  /*0a90*/  IMAD.MOV.U32 R9, RZ, RZ, RZ ;  /* 0x000000ffff097224 */ /* 0x000fe200078e00ff */
[----:B-1----:R-:W-:-:S04]  /*0aa0*/  ISETP.NE.AND P1, PT, R2, 0x1, PT ;  /* 0x000000010200780c */ /* 0x002fc80003f25270 */
[----:B------:R-:W-:-:S09]  /*0ab0*/  P2R R5, PR, RZ, 0x2 ;  /* 0x00000002ff057803 */ /* 0x000fd20000000000 */
[----:B------:R-:W1:Y:S01]  /*0ac0*/  @P1 LDC R17, c[0x0][0x10] ;  /* 0x00000400ff111b82 */ /* 0x000e620000000800 */
[----:B------:R-:W-:Y:S02]  /*0ad0*/  @P1 IMAD.MOV.U32 R5, RZ, RZ, RZ ;  /* 0x000000ffff051224 */ /* 0x000fe400078e00ff */
[----:B------:R-:W-:-:S05]  /*0ae0*/  @P1 IMAD.MOV.U32 R13, RZ, RZ, RZ ;  /* 0x000000ffff0d1224 */ /* 0x000fca00078e00ff */
[----:B------:R-:W2:Y:S01]  /*0af0*/  @!P1 LDC R11, c[0x0][0xc] ;  /* 0x00000300ff0b9b82 */ /* 0x000ea20000000800 */
[----:B-1----:R-:W-:-:S04]  /*0b00*/  @P1 IMAD.WIDE.U32 R16, R17, UR8, R4 ;  /* 0x0000000811101c25 */ /* 0x002fc8000f8e0004 */
[----:B------:R-:W-:Y:S02]  /*0b10*/  @P1 IMAD.IADD R17, R17, 0x1, R13 ;  /* 0x0000000111111824 */ /* 0x000fe400078e020d */
[----:B--2---:R-:W-:-:S04]  /*0b20*/  @!P1 IMAD.WIDE.U32 R8, R4, R11, R8 ;  /* 0x0000000b04089225 */ /* 0x004fc800078e0008 */
[----:B------:R-:W-:Y:S02]  /*0b30*/  @!P1 IMAD.MOV.U32 R16, RZ, RZ, R8 ;  /* 0x000000ffff109224 */ /* 0x000fe400078e0008 */
[----:B------:R-:W-:Y:S01]  /*0b40*/  @!P1 IMAD.MOV.U32 R17, RZ, RZ, R9 ;  /* 0x000000ffff119224 */ /* 0x000fe200078e0009 */
[----:B------:R-:W-:Y:S06]  /*0b50*/  @!P2 BRA `(.L_x_6) ;  /* 0x00000000000ca947 */ /* 0x000fec0003800000 */
[----:B------:R-:W-:Y:S01]  /*0b60*/  UCGABAR_WAIT ;  /* 0x0000000000007dc7 */ /* 0x000fe20008000000 */
[----:B------:R-:W-:Y:S01]  /*0b70*/  CCTL.IVALL ;  /* 0x00000000ff00798f */ /* 0x000fe20002000000 */
[----:B------:R-:W-:Y:S05]  /*0b80*/  BRA `(.L_x_7) ;  /* 0x0000000000047947 */ /* 0x000fea0003800000 */
.L_x_6:
[----:B------:R-:W-:Y:S06]  /*0b90*/  BAR.SYNC.DEFER_BLOCKING 0x0 ;  /* 0x0000000000007b1d */ /* 0x000fec0000010000 */
.L_x_7:
[----:B------:R-:W-:Y:S05]  /*0ba0*/  @!P3 BRA `(.L_x_8) ;  /* 0x0000004c00e4b947 */ /* 0x000fea0003800000 */
[----:B------:R-:W-:-:S13]  /*0bb0*/  ISETP.GT.U32.AND P0, PT, R6, 0x1, PT ;  /* 0x000000010600780c */ /* 0x000fda0003f04070 */
[----:B0-----:R-:W-:Y:S05]  /*0bc0*/  @P0 EXIT ;  /* 0x000000000000094d */ /* 0x001fea0003800000 */
[----:B------:R-:W-:Y:S01]  /*0bd0*/  ULDC.64 UR4, c[0x0][0x650] ;  /* 0x0001940000047ab9 */ /* 0x000fe20000000a00 */
[----:B------:R-:W-:Y:S01]  /*0be0*/  PRMT R0, RZ, 0x7610, R0 ;  /* 0x00007610ff007816 */ /* 0x000fe20000000000 */
[----:B------:R-:W-:Y:S01]  /*0bf0*/  IMAD.MOV.U32 R92, RZ, RZ, -0x1 ;  /* 0xffffffffff5c7424 */ /* 0x000fe200078e00ff */
[----:B------:R-:W-:Y:S01]  /*0c00*/  ISETP.GE.U32.AND P0, PT, R16, UR4, PT ;  /* 0x0000000410007c0c */ /* 0x000fe2000bf06070 */
[----:B------:R-:W-:Y:S02]  /*0c10*/  IMAD.MOV.U32 R93, RZ, RZ, -0x1 ;  /* 0xffffffffff5d7424 */ /* 0x000fe400078e00ff */
[----:B------:R-:W-:Y:S01]  /*0c20*/  IMAD.MOV.U32 R88, RZ, RZ, -0x1 ;  /* 0xffffffffff587424 */ /* 0x000fe200078e00ff */
[----:B------:R-:W-:-:S13]  /*0c30*/  ISETP.GE.U32.AND.EX P0, PT, R17, UR5, PT, P0 ;  /* 0x0000000511007c0c */ /* 0x000fda000bf06100 */
[----:B------:R-:W-:Y:S05]  /*0c40*/  @P0 BRA `(.L_x_9) ;  /* 0x0000000400280947 */ /* 0x000fea0003800000 */
[----:B------:R-:W0:Y:S01]  /*0c50*/  LDC.64 R24, c[0x0][0x628] ;  /* 0x00018a00ff187b82 */ /* 0x000e220000000a00 */
[----:B------:R-:W-:Y:S02]  /*0c60*/  IMAD.MOV.U32 R8, RZ, RZ, R16 ;  /* 0x000000ffff087224 */ /* 0x000fe400078e0010 */
[----:B------:R-:W-:-:S05]  /*0c70*/  IMAD.MOV.U32 R9, RZ, RZ, R17 ;  /* 0x000000ffff097224 */ /* 0x000fca00078e0011 */
[----:B------:R-:W1:Y:S08]  /*0c80*/  LDC R0, c[0x0][0x630] ;  /* 0x00018c00ff007b82 */ /* 0x000e700000000800 */
[----:B------:R-:W2:Y:S01]  /*0c90*/  LDC.64 R26, c[0x0][0x620] ;  /* 0x00018800ff1a7b82 */ /* 0x000ea20000000a00 */
[----:B0-----:R-:W-:-:S04]  /*0ca0*/  ISETP.NE.U32.AND P0, PT, R24, RZ, PT ;  /* 0x000000ff1800720c */ /* 0x001fc80003f05070 */
[----:B------:R-:W-:-:S13]  /*0cb0*/  ISETP.NE.AND.EX P0, PT, R25, RZ, PT, P0 ;  /* 0x000000ff1900720c */ /* 0x000fda0003f05300 */
[----:B-12---:R-:W-:Y:S05]  /*0cc0*/  @!P0 BRA `(.L_x_10) ;  /* 0x0000000000288947 */ /* 0x006fea0003800000 */
[----:B------:R-:W0:Y:S02]  /*0cd0*/  LDC R13, c[0x0][0x634] ;  /* 0x00018d00ff0d7b82 */ /* 0x000e240000000800 */
[----:B0-----:R-:W-:-:S05]  /*0ce0*/  IADD3 R13, P0, R16, R13, RZ ;  /* 0x0000000d100d7210 */ /* 0x001fca0007f1e0ff */
[----:B------:R-:W-:-:S04]  /*0cf0*/  IMAD.X R15, RZ, RZ, R17, P0 ;  /* 0x000000ffff0f7224 */ /* 0x000fc800000e0611 */
[----:B------:R-:W-:-:S04]  /*0d00*/  IMAD.WIDE.U32 R8, R15, R24, RZ ;  /* 0x000000180f087225 */ /* 0x000fc800078e00ff */
[----:B------:R-:W-:-:S04]  /*0d10*/  IMAD.WIDE.U32 R10, P0, R13, R25, R8 ;  /* 0x000000190d0a7225 */ /* 0x000fc80007800008 */
[----:B------:R-:W-:-:S04]  /*0d20*/  IMAD.WIDE.U32 R8, R13, R24, RZ ;  /* 0x000000180d087225 */ /* 0x000fc800078e00ff */
[----:B------:R-:W-:Y:S01]  /*0d30*/  IMAD.X R13, RZ, RZ, RZ, P0 ;  /* 0x000000ffff0d7224 */ /* 0x000fe200000e06ff */
[----:B------:R-:W-:Y:S01]  /*0d40*/  IADD3 RZ, P0, R9, R10, RZ ;  /* 0x0000000a09ff7210 */ /* 0x000fe20007f1e0ff */
[----:B------:R-:W-:-:S04]  /*0d50*/  IMAD.MOV.U32 R12, RZ, RZ, R11 ;  /* 0x000000ffff0c7224 */ /* 0x000fc800078e000b */
[----:B------:R-:W-:-:S08]  /*0d60*/  IMAD.WIDE.U32.X R8, R15, R25, R12, P0 ;  /* 0x000000190f087225 */ /* 0x000fd000000e040c */
.L_x_10:
[----:B------:R-:W0:Y:S01]  /*0d70*/  LDC.64 R24, c[0x0][0x640] ;  /* 0x00019000ff187b82 */ /* 0x000e220000000a00 */
[-CC-:B------:R-:W-:Y:S01]  /*0d80*/  SHF.R.U64 R88, R8, R0.reuse, R9.reuse ;  /* 0x0000000008587219 */ /* 0x180fe20000001209 */
[----:B------:R-:W-:Y:S01]  /*0d90*/  IMAD R30, R7, R21, R4 ;  /* 0x00000015071e7224 */ /* 0x000fe200078e0204 */
[----:B------:R-:W-:Y:S01]  /*0da0*/  SHF.R.U32.HI R0, RZ, R0, R9 ;  /* 0x00000000ff007219 */ /* 0x000fe20000011609 */
[----:B------:R-:W-:Y:S01]  /*0db0*/  IMAD.MOV.U32 R21, RZ, RZ, 0x1 ;  /* 0x00000001ff157424 */ /* 0x000fe200078e00ff */
[----:B------:R-:W-:-:S03]  /*0dc0*/  IADD3 R5, P0, RZ, -R88, RZ ;  /* 0x80000058ff057210 */ /* 0x000fc60007f1e0ff */
[----:B------:R-:W1:Y:S02]  /*0dd0*/  LDC R6, c[0x0][0x618] ;  /* 0x00018600ff067b82 */ /* 0x000e640000000800 */
[----:B------:R-:W-:-:S04]  /*0de0*/  IMAD.X R9, RZ, RZ, ~R0, P0 ;  /* 0x000000ffff097224 */ /* 0x000fc800000e0e00 */
[-C--:B------:R-:W-:Y:S02]  /*0df0*/  IMAD R0, R9, R26.reuse, RZ ;  /* 0x0000001a09007224 */ /* 0x080fe400078e02ff */
[----:B------:R-:W2:Y:S01]  /*0e00*/  LDC R11, c[0x0][0x608] ;  /* 0x00018200ff0b7b82 */ /* 0x000ea20000000800 */
[----:B------:R-:W-:-:S04]  /*0e10*/  IMAD.WIDE.U32 R8, R5, R26, R16 ;  /* 0x0000001a05087225 */ /* 0x000fc800078e0010 */
[----:B------:R-:W-:-:S03]  /*0e20*/  IMAD R5, R5, R27, R0 ;  /* 0x0000001b05057224 */ /* 0x000fc600078e0200 */
[----:B------:R-:W3:Y:S01]  /*0e30*/  LDC R12, c[0x0][0x658] ;  /* 0x00019600ff0c7b82 */ /* 0x000ee20000000800 */
[----:B0-----:R-:W-:Y:S01]  /*0e40*/  ISETP.NE.U32.AND P0, PT, R24, RZ, PT ;  /* 0x000000ff1800720c */ /* 0x001fe20003f05070 */
[----:B------:R-:W-:Y:S02]  /*0e50*/  IMAD.IADD R5, R9, 0x1, R5 ;  /* 0x0000000109057824 */ /* 0x000fe400078e0205 */
[----:B------:R-:W-:Y:S01]  /*0e60*/  IMAD.MOV.U32 R9, RZ, RZ, -0x1 ;  /* 0xffffffffff097424 */ /* 0x000fe200078e00ff */
[----:B------:R-:W-:-:S03]  /*0e70*/  ISETP.NE.AND.EX P0, PT, R25, RZ, PT, P0 ;  /* 0x000000ff1900720c */ /* 0x000fc60003f05300 */
[----:B------:R-:W0:Y:S01]  /*0e80*/  LDC R15, c[0x0][0x600] ;  /* 0x00018000ff0f7b82 */ /* 0x000e220000000800 */
[-CC-:B-1----:R-:W-:Y:S02]  /*0e90*/  SHF.R.U64 R13, R8, R6.reuse, R5.reuse ;  /* 0x00000006080d7219 */ /* 0x182fe40000001205 */
[----:B------:R-:W-:-:S05]  /*0ea0*/  SHF.R.U32.HI R0, RZ, R6, R5 ;  /* 0x00000006ff007219 */ /* 0x000fca0000011605 */
[----:B------:R-:W1:Y:S01]  /*0eb0*/  LDC R14, c[0x0][0x648] ;  /* 0x00019200ff0e7b82 */ /* 0x000e620000000800 */
[-CC-:B--2---:R-:W-:Y:S02]  /*0ec0*/  SHF.R.U64 R27, R13, R11.reuse, R0.reuse ;  /* 0x0000000b0d1b7219 */ /* 0x184fe40000001200 */
[----:B------:R-:W-:-:S05]  /*0ed0*/  SHF.R.U32.HI R5, RZ, R11, R0 ;  /* 0x0000000bff057219 */ /* 0x000fca0000011600 */
[----:B------:R-:W2:Y:S01]  /*0ee0*/  LDC R20, c[0x0][0x638] ;  /* 0x00018e00ff147b82 */ /* 0x000ea20000000800 */
[-CC-:B---3--:R-:W-:Y:S02]  /*0ef0*/  SHF.R.U64 R28, R27, R12.reuse, R5.reuse ;  /* 0x0000000c1b1c7219 */ /* 0x188fe40000001205 */
[-C--:B------:R-:W-:Y:S02]  /*0f00*/  SHF.L.U32 R0, R9, R12.reuse, RZ ;  /* 0x0000000c09007219 */ /* 0x080fe400000006ff */
[----:B------:R-:W-:Y:S01]  /*0f10*/  SHF.R.U32.HI R5, RZ, R12, R5 ;  /* 0x0000000cff057219 */ /* 0x000fe20000011605 */
[----:B------:R-:W-:Y:S01]  /*0f20*/  IMAD.MOV.U32 R4, RZ, RZ, R28 ;  /* 0x000000ffff047224 */ /* 0x000fe200078e001c */
[----:B------:R-:W-:Y:S01]  /*0f30*/  LOP3.LUT R10, RZ, R0, RZ, 0x33, !PT ;  /* 0x00000000ff0a7212 */ /* 0x000fe200078e33ff */
[----:B------:R-:W3:Y:S01]  /*0f40*/  LDC R26, c[0x0][0x610] ;  /* 0x00018400ff1a7b82 */ /* 0x000ee20000000800 */
[----:B------:R-:W-:Y:S05]  /*0f50*/  @!P0 BRA `(.L_x_11) ;  /* 0x0000000000288947 */ /* 0x000fea0003800000 */
[----:B------:R-:W4:Y:S02]  /*0f60*/  LDC R9, c[0x0][0x64c] ;  /* 0x00019300ff097b82 */ /* 0x000f240000000800 */
[----:B----4-:R-:W-:-:S05]  /*0f70*/  IADD3 R9, P0, R28, R9, RZ ;  /* 0x000000091c097210 */ /* 0x010fca0007f1e0ff */
        /* <DEDUP_REMOVED lines=8> */
.L_x_11:
[----:B-1----:R-:W-:Y:S01]  /*1000*/  SHF.R.U64 R4, R4, R14, R5 ;  /* 0x0000000e04047219 */ /* 0x002fe20000001205 */
[----:B0-----:R-:W-:Y:S01]  /*1010*/  VIADD R6, R15, 0xffffffff ;  /* 0xffffffff0f067836 */ /* 0x001fe20000000000 */
[----:B------:R-:W-:Y:S02]  /*1020*/  SHF.L.U32 R0, R21, R12, RZ ;  /* 0x0000000c15007219 */ /* 0x000fe400000006ff */
[----:B------:R-:W-:Y:S01]  /*1030*/  LOP3.LUT R5, R27, R10, RZ, 0xc0, !PT ;  /* 0x0000000a1b057212 */ /* 0x000fe200078ec0ff */
[----:B------:R-:W-:Y:S01]  /*1040*/  IMAD.MOV R7, RZ, RZ, -R4 ;  /* 0x000000ffff077224 */ /* 0x000fe200078e0a04 */
[----:B------:R-:W-:Y:S02]  /*1050*/  SEL R3, R3, R30, !P1 ;  /* 0x0000001e03037207 */ /* 0x000fe40004800000 */
[----:B------:R-:W-:Y:S01]  /*1060*/  LOP3.LUT R6, R13, R6, RZ, 0xc0, !PT ;  /* 0x000000060d067212 */ /* 0x000fe200078ec0ff */
[----:B------:R-:W-:Y:S02]  /*1070*/  IMAD R4, R0, R4, R5 ;  /* 0x0000000400047224 */ /* 0x000fe400078e0205 */
[----:B--2---:R-:W-:-:S02]  /*1080*/  IMAD R0, R7, R20, R28 ;  /* 0x0000001407007224 */ /* 0x004fc400078e021c */
[----:B---3--:R-:W-:Y:S02]  /*1090*/  IMAD R3, R4, R26, R3 ;  /* 0x0000001a04037224 */ /* 0x008fe400078e0203 */
[----:B------:R-:W-:Y:S02]  /*10a0*/  IMAD R92, R0, R15, R6 ;  /* 0x0000000f005c7224 */ /* 0x000fe400078e0206 */
[----:B------:R-:W-:-:S03]  /*10b0*/  IMAD.MOV.U32 R4, RZ, RZ, 0x1 ;  /* 0x00000001ff047424 */ /* 0x000fc600078e00ff */
[----:B------:R-:W-:Y:S02]  /*10c0*/  SEL R93, R92, R3, !P1 ;  /* 0x000000035c5d7207 */ /* 0x000fe40004800000 */
[----:B------:R-:W-:Y:S02]  /*10d0*/  PRMT R0, R4, 0x7610, R0 ;  /* 0x0000761004007816 */ /* 0x000fe40000000000 */
[----:B------:R-:W-:-:S07]  /*10e0*/  SEL R92, R3, R92, !P1 ;  /* 0x0000005c035c7207 */ /* 0x000fce0004800000 */
.L_x_9:
[----:B------:R-:W-:-:S08]  /*10f0*/  NOP ;  /* 0x0000000000007918 */ /* 0x000fd00000000000 */
[----:B------:R-:W0:Y:S02]  /*1100*/  USETMAXREG.TRY_ALLOC.CTAPOOL UP0, 0xe8 ;  /* 0x000000e8000079c8 */ /* 0x000e240008000600 */
[----:B0-----:R-:W-:-:S13]  /*1110*/  PLOP3.LUT P0, PT, PT, PT, UP0, 0x80, 0x0 ;  /* 0x000000000000781c */ /* 0x001fda0003f0f008 */
[----:B------:R-:W-:Y:S05]  /*1120*/  @!P0 BRA `(.L_x_9) ;  /* 0xfffffffc00f08947 */ /* 0x000fea000383ffff */
[----:B------:R-:W-:Y:S01]  /*1130*/  ULDC.64 UR4, c[0x0][0x598] ;  /* 0x0001660000047ab9 */ /* 0x000fe20000000a00 */
[----:B------:R-:W-:Y:S01]  /*1140*/  ULDC.64 UR36, c[0x0][0x208] ;  /* 0x0000820000247ab9 */ /* 0x000fe20000000a00 */
[----:B------:R-:W-:-:S04]  /*1150*/  ISETP.NE.U32.AND P0, PT, RZ, UR4, PT ;  /* 0x00000004ff007c0c */ /* 0x000fc8000bf05070 */
[----:B------:R-:W-:-:S13]  /*1160*/  ISETP.NE.AND.EX P0, PT, RZ, UR5, PT, P0 ;  /* 0x00000005ff007c0c */ /* 0x000fda000bf05300 */
[----:B------:R-:W-:Y:S05]  /*1170*/  @!P0 BRA `(.L_x_12) ;  /* 0x00000000001c8947 */ /* 0x000fea0003800000 */
[----:B------:R-:W0:Y:S02]  /*1180*/  LDC.64 R4, c[0x0][0x598] ;  /* 0x00016600ff047b82 */ /* 0x000e240000000a00 */
[----:B0-----:R-:W2:Y:S02]  /*1190*/  LDG.E.64 R4, desc[UR36][R4.64] ;  /* 0x0000002404047981 */ /* 0x001ea4000c1e1b00 */
[----:B--2---:R-:W-:-:S04]  /*11a0*/  ISETP.NE.U32.AND P0, PT, R4, RZ, PT ;  /* 0x000000ff0400720c */ /* 0x004fc80003f05070 */
[----:B------:R-:W-:-:S13]  /*11b0*/  ISETP.NE.AND.EX P0, PT, R5, RZ, PT, P0 ;  /* 0x000000ff0500720c */ /* 0x000fda0003f05300 */
[----:B------:R-:W-:Y:S05]  /*11c0*/  @!P0 BRA `(.L_x_12) ;  /* 0x0000000000088947 */ /* 0x000fea0003800000 */
[----:B------:R0:W5:Y:S01]  /*11d0*/  LD.E R89, desc[UR36][R4.64] ;  /* 0x0000002404597980 */ /* 0x000162000c101900 */
[----:B------:R-:W-:Y:S05]  /*11e0*/  BRA `(.L_x_13) ;  /* 0x0000000000247947 */ /* 0x000fea0003800000 */
.L_x_12:
[----:B------:R-:W-:Y:S02]  /*11f0*/  ULDC.64 UR4, c[0x0][0x588] ;  /* 0x0001620000047ab9 */ /* 0x000fe40000000a00 */
[----:B------:R-:W-:-:S04]  /*1200*/  ISETP.NE.U32.AND P0, PT, RZ, UR4, PT ;  /* 0x00000004ff007c0c */ /* 0x000fc8000bf05070 */
[----:B------:R-:W-:-:S13]  /*1210*/  ISETP.NE.AND.EX P0, PT, RZ, UR5, PT, P0 ;  /* 0x00000005ff007c0c */ /* 0x000fda000bf05300 */
[----:B------:R-:W-:Y:S05]  /*1220*/  @!P0 BRA `(.L_x_14) ;  /* 0x00000000000c8947 */ /* 0x000fea0003800000 */
[----:B------:R-:W0:Y:S02]  /*1230*/  LDC.64 R4, c[0x0][0x588] ;  /* 0x00016200ff047b82 */ /* 0x000e240000000a00 */
[----:B0-----:R1:W5:Y:S01]  /*1240*/  LDG.E R89, desc[UR36][R4.64] ;  /* 0x0000002404597981 */ /* 0x001362000c1e1900 */
[----:B------:R-:W-:Y:S05]  /*1250*/  BRA `(.L_x_13) ;  /* 0x0000000000087947 */ /* 0x000fea0003800000 */
.L_x_14:
[----:B------:R-:W-:Y:S02]  /*1260*/  ULDC UR4, c[0x0][0x580] ;  /* 0x0001600000047ab9 */ /* 0x000fe40000000800 */
[----:B------:R-:W-:-:S07]  /*1270*/  IMAD.U32 R89, RZ, RZ, UR4 ;  /* 0x00000004ff597e24 */ /* 0x000fce000f8e00ff */
.L_x_13:
[----:B------:R-:W-:Y:S02]  /*1280*/  ULDC.64 UR4, c[0x0][0x5a0] ;  /* 0x0001680000047ab9 */ /* 0x000fe40000000a00 */
[----:B------:R-:W-:-:S04]  /*1290*/  ISETP.NE.U32.AND P0, PT, RZ, UR4, PT ;  /* 0x00000004ff007c0c */ /* 0x000fc8000bf05070 */
[----:B------:R-:W-:-:S13]  /*12a0*/  ISETP.NE.AND.EX P0, PT, RZ, UR5, PT, P0 ;  /* 0x00000005ff007c0c */ /* 0x000fda000bf05300 */
[----:B------:R-:W-:Y:S05]  /*12b0*/  @!P0 BRA `(.L_x_15) ;  /* 0x00000000001c8947 */ /* 0x000fea0003800000 */
[----:B01----:R-:W0:Y:S02]  /*12c0*/  LDC.64 R4, c[0x0][0x5a0] ;  /* 0x00016800ff047b82 */ /* 0x003e240000000a00 */
[----:B0-----:R-:W2:Y:S02]  /*12d0*/  LDG.E.64 R4, desc[UR36][R4.64] ;  /* 0x0000002404047981 */ /* 0x001ea4000c1e1b00 */
[----:B--2---:R-:W-:-:S04]  /*12e0*/  ISETP.NE.U32.AND P0, PT, R4, RZ, PT ;  /* 0x000000ff0400720c */ /* 0x004fc80003f05070 */
[----:B------:R-:W-:-:S13]  /*12f0*/  ISETP.NE.AND.EX P0, PT, R5, RZ, PT, P0 ;  /* 0x000000ff0500720c */ /* 0x000fda0003f05300 */
[----:B------:R-:W-:Y:S05]  /*1300*/  @!P0 BRA `(.L_x_15) ;  /* 0x0000000000088947 */ /* 0x000fea0003800000 */
[----:B------:R0:W5:Y:S01]  /*1310*/  LD.E R90, desc[UR36][R4.64] ;  /* 0x00000024045a7980 */ /* 0x000162000c101900 */
[----:B------:R-:W-:Y:S05]  /*1320*/  BRA `(.L_x_16) ;  /* 0x0000000000247947 */ /* 0x000fea0003800000 */
.L_x_15:
[----:B------:R-:W-:Y:S02]  /*1330*/  ULDC.64 UR4, c[0x0][0x590] ;  /* 0x0001640000047ab9 */ /* 0x000fe40000000a00 */
[----:B------:R-:W-:-:S04]  /*1340*/  ISETP.NE.U32.AND P0, PT, RZ, UR4, PT ;  /* 0x00000004ff007c0c */ /* 0x000fc8000bf05070 */
[----:B------:R-:W-:-:S13]  /*1350*/  ISETP.NE.AND.EX P0, PT, RZ, UR5, PT, P0 ;  /* 0x00000005ff007c0c */ /* 0x000fda000bf05300 */
[----:B------:R-:W-:Y:S05]  /*1360*/  @!P0 BRA `(.L_x_17) ;  /* 0x00000000000c8947 */ /* 0x000fea0003800000 */
[----:B------:R-:W2:Y:S02]  /*1370*/  LDC.64 R90, c[0x0][0x590] ;  /* 0x00016400ff5a7b82 */ /* 0x000ea40000000a00 */
[----:B--2---:R2:W5:Y:S01]  /*1380*/  LDG.E R90, desc[UR36][R90.64] ;  /* 0x000000245a5a7981 */ /* 0x004562000c1e1900 */
[----:B------:R-:W-:Y:S05]  /*1390*/  BRA `(.L_x_16) ;  /* 0x0000000000087947 */ /* 0x000fea0003800000 */
.L_x_17:
[----:B------:R-:W-:Y:S02]  /*13a0*/  ULDC UR4, c[0x0][0x584] ;  /* 0x0001610000047ab9 */ /* 0x000fe40000000800 */
[----:B------:R-:W-:-:S07]  /*13b0*/  IMAD.U32 R90, RZ, RZ, UR4 ;  /* 0x00000004ff5a7e24 */ /* 0x000fce000f8e00ff */
.L_x_16:
[----:B------:R-:W-:-:S13]  /*13c0*/  LOP3.LUT P0, RZ, R0, 0xff, RZ, 0xc0, !PT ;  /* 0x000000ff00ff7812 */ /* 0x000fda000780c0ff */
[----:B------:R-:W-:Y:S05]  /*13d0*/  @!P0 EXIT ;  /* 0x000000000000894d */ /* 0x000fea0003800000 */
[----:B------:R-:W-:Y:S01]  /*13e0*/  ULDC UR4, c[0x0][0x28c] ;  /* 0x0000a30000047ab9 */ /* 0x000fe20000000800 */
[----:B------:R-:W-:Y:S01]  /*13f0*/  UMOV UR38, URZ ;  /* 0x0000003f00267c82 */ /* 0x000fe20008000000 */
[----:B------:R-:W-:Y:S01]  /*1400*/  UIADD3 UR4, UR4, 0x1f, URZ ;  /* 0x0000001f04047890 */ /* 0x000fe2000fffe03f */
[----:B------:R-:W-:-:S03]  /*1410*/  UMOV UR39, URZ ;  /* 0x0000003f00277c82 */ /* 0x000fc60008000000 */
[----:B------:R-:W-:-:S04]  /*1420*/  USHF.R.S32.HI UR5, URZ, 0x1f, UR4 ;  /* 0x0000001f3f057899 */ /* 0x000fc80008011404 */
[----:B------:R-:W-:-:S04]  /*1430*/  ULEA.HI UR5, UR5, UR4, URZ, 0x5 ;  /* 0x0000000405057291 */ /* 0x000fc8000f8f283f */
[----:B------:R-:W-:-:S12]  /*1440*/  USHF.R.S32.HI UR40, URZ, 0x5, UR5 ;  /* 0x000000053f287899 */ /* 0x000fd80008011405 */
.L_x_169:
[----:B------:R-:W-:Y:S01]  /*1450*/  LOP3.LUT R0, R18, 0x80, RZ, 0xc0, !PT ;  /* 0x0000008012007812 */ /* 0x000fe200078ec0ff */
[----:B------:R-:W3:Y:S01]  /*1460*/  S2UR UR7, SR_CgaCtaId ;  /* 0x00000000000779c3 */ /* 0x000ee20000008800 */
[----:B------:R-:W-:Y:S02]  /*1470*/  UMOV UR6, 0x400 ;  /* 0x0000040000067882 */ /* 0x000fe40000000000 */
[----:B------:R-:W-:-:S06]  /*1480*/  SHF.R.U32.HI R0, RZ, 0x7, R0 ;  /* 0x00000007ff007819 */ /* 0x000fcc0000011600 */
[----:B----4-:R-:W4:Y:S01]  /*1490*/  SHFL.IDX PT, R0, R0, RZ, 0x1f ;  /* 0x00001fff00007589 */ /* 0x010f2200000e0000 */
[----:B---3--:R-:W-:Y:S01]  /*14a0*/  ULEA UR6, UR7, UR6, 0x18 ;  /* 0x0000000607067291 */ /* 0x008fe2000f8ec03f */
[----:B----4-:R-:W-:-:S13]  /*14b0*/  R2UR UR4, R0 ;  /* 0x00000000000472ca */ /* 0x010fda00000e0000 */
[----:B------:R-:W-:-:S04]  /*14c0*/  ULEA.HI UR5, UR4, UR4, URZ, 0x1 ;  /* 0x0000000404057291 */ /* 0x000fc8000f8f083f */
[----:B------:R-:W-:-:S04]  /*14d0*/  ULOP3.LUT UR5, UR5, 0x1ffffe, URZ, 0xc0, !UPT ;  /* 0x001ffffe05057892 */ /* 0x000fc8000f8ec03f */
[----:B------:R-:W-:-:S03]  /*14e0*/  UIADD3 UR5, UR4, -UR5, URZ ;  /* 0x8000000504057290 */ /* 0x000fc6000fffe03f */
[----:B------:R-:W-:Y:S01]  /*14f0*/  ULDC UR4, c[0x0][0x28c] ;  /* 0x0000a30000047ab9 */ /* 0x000fe20000000800 */
[----:B------:R-:W-:Y:S01]  /*1500*/  ULEA UR5, UR5, UR6, 0xb ;  /* 0x0000000605057291 */ /* 0x000fe2000f8e583f */
[----:B------:R-:W-:-:S03]  /*1510*/  ISETP.LT.AND P0, PT, RZ, UR4, PT ;  /* 0x00000004ff007c0c */ /* 0x000fc6000bf01270 */
[----:B------:R-:W-:-:S04]  /*1520*/  UIADD3 UR5, UR5, 0x280, URZ ;  /* 0x0000028005057890 */ /* 0x000fc8000fffe03f */
[----:B------:R-:W-:-:S04]  /*1530*/  USHF.R.U32.HI UR5, URZ, 0x4, UR5 ;  /* 0x000000043f057899 */ /* 0x000fc80008011605 */
[----:B------:R-:W-:-:S04]  /*1540*/  ULOP3.LUT UR5, UR5, 0x3fff, URZ, 0xc0, !UPT ;  /* 0x00003fff05057892 */ /* 0x000fc8000f8ec03f */
[----:B------:R-:W-:Y:S01]  /*1550*/  ULOP3.LUT UR41, UR5, 0x10000, URZ, 0xfc, !UPT ;  /* 0x0001000005297892 */ /* 0x000fe2000f8efc3f */
[----:B01----:R-:W-:Y:S11]  /*1560*/  @P0 BRA `(.L_x_18) ;  /* 0x0000000000400947 */ /* 0x003ff60003800000 */
[----:B------:R-:W-:Y:S01]  /*1570*/  MOV R0, 0x0 ;  /* 0x0000000000007802 */ /* 0x000fe20000000f00 */
[----:B------:R-:W-:Y:S01]  /*1580*/  ULDC.64 UR4, c[0x4][0x68] ;  /* 0x01001a0000047ab9 */ /* 0x000fe20000000a00 */
[----:B------:R-:W-:Y:S01]  /*1590*/  ULDC.64 UR6, c[0x4][0x8] ;  /* 0x0100020000067ab9 */ /* 0x000fe20000000a00 */
[----:B01----:R-:W-:Y:S01]  /*15a0*/  IMAD.U32 R4, RZ, RZ, UR4 ;  /* 0x00000004ff047e24 */ /* 0x003fe2000f8e00ff */
[----:B------:R0:W1:Y:S01]  /*15b0*/  LDC.64 R14, c[0x4][R0] ;  /* 0x01000000000e7b82 */ /* 0x0000620000000a00 */
[----:B------:R-:W-:Y:S01]  /*15c0*/  IMAD.U32 R5, RZ, RZ, UR5 ;  /* 0x00000005ff057e24 */ /* 0x000fe2000f8e00ff */
[----:B------:R-:W-:Y:S01]  /*15d0*/  ULDC.64 UR4, c[0x4][0x70] ;  /* 0x01001c0000047ab9 */ /* 0x000fe20000000a00 */
[----:B------:R-:W-:Y:S02]  /*15e0*/  IMAD.U32 R10, RZ, RZ, UR6 ;  /* 0x00000006ff0a7e24 */ /* 0x000fe4000f8e00ff */
[----:B------:R-:W-:Y:S02]  /*15f0*/  IMAD.U32 R6, RZ, RZ, UR4 ;  /* 0x00000004ff067e24 */ /* 0x000fe4000f8e00ff */
[----:B------:R-:W-:-:S02]  /*1600*/  IMAD.U32 R7, RZ, RZ, UR5 ;  /* 0x00000005ff077e24 */ /* 0x000fc4000f8e00ff */
[----:B------:R-:W-:Y:S02]  /*1610*/  IMAD.U32 R11, RZ, RZ, UR7 ;  /* 0x00000007ff0b7e24 */ /* 0x000fe4000f8e00ff */
[----:B------:R-:W-:Y:S02]  /*1620*/  IMAD.MOV.U32 R8, RZ, RZ, 0x1e1 ;  /* 0x000001e1ff087424 */ /* 0x000fe400078e00ff */
[----:B------:R-:W-:Y:S02]  /*1630*/  IMAD.MOV.U32 R12, RZ, RZ, 0x1 ;  /* 0x00000001ff0c7424 */ /* 0x000fe400078e00ff */
[----:B0-----:R-:W-:-:S07]  /*1640*/  IMAD.MOV.U32 R13, RZ, RZ, RZ ;  /* 0x000000ffff0d7224 */ /* 0x001fce00078e00ff */
[----:B------:R-:W-:-:S07]  /*1650*/  LEPC R20, `(.L_x_18) ;  /* 0x000000001014794e */ /* 0x000fce0000000000 */
[----:B-12--5:R-:W-:Y:S05]  /*1660*/  CALL.ABS.NOINC R14 ;  /* 0x000000000e007343 */ /* 0x026fea0003c00000 */
.L_x_18:
[----:B------:R-:W-:-:S04]  /*1670*/  LOP3.LUT R0, R19, 0x1, RZ, 0xfc, !PT ;  /* 0x0000000113007812 */ /* 0x000fc800078efcff */
[----:B------:R-:W-:-:S13]  /*1680*/  ISETP.NE.AND P0, PT, R0, 0x3, PT ;  /* 0x000000030000780c */ /* 0x000fda0003f05270 */
[----:B------:R-:W-:Y:S05]  /*1690*/  @!P0 BRA `(.L_x_19) ;  /* 0x0000000000048947 */ /* 0x000fea0003800000 */
[----:B------:R-:W-:Y:S01]  /*16a0*/  BPT.TRAP 0x1 ;  /* 0x000000040000795c */ /* 0x000fe20000300000 */
.L_x_19:
[----:B------:R-:W3:Y:S01]  /*16b0*/  S2UR UR5, SR_CgaCtaId ;  /* 0x00000000000579c3 */ /* 0x000ee20000008800 */
[----:B------:R-:W-:Y:S01]  /*16c0*/  UMOV UR4, 0x400 ;  /* 0x0000040000047882 */ /* 0x000fe20000000000 */
[----:B------:R-:W-:Y:S02]  /*16d0*/  IMAD.U32 R0, RZ, RZ, UR38 ;  /* 0x00000026ff007e24 */ /* 0x000fe4000f8e00ff */
[----:B------:R-:W-:-:S03]  /*16e0*/  IMAD.U32 R3, RZ, RZ, UR39 ;  /* 0x00000027ff037e24 */ /* 0x000fc6000f8e00ff */
[----:B------:R-:W-:Y:S01]  /*16f0*/  SHF.L.U32 R0, R0, 0x1f, RZ ;  /* 0x0000001f00007819 */ /* 0x000fe200000006ff */
[----:B---3--:R-:W-:-:S06]  /*1700*/  ULEA UR4, UR5, UR4, 0x18 ;  /* 0x0000000405047291 */ /* 0x008fcc000f8ec03f */
[----:B------:R-:W-:-:S04]  /*1710*/  IMAD.U32 R6, RZ, RZ, UR4 ;  /* 0x00000004ff067e24 */ /* 0x000fc8000f8e00ff */
[----:B------:R-:W-:-:S04]  /*1720*/  IMAD R3, R3, 0x8, R6 ;  /* 0x0000000803037824 */ /* 0x000fc800078e0206 */
[----:B------:R3:W4:Y:S01]  /*1730*/  SYNCS.PHASECHK.TRANS64.TRYWAIT P1, [R3+URZ], R0 ;  /* 0x00000000030075a7 */ /* 0x000722000802017f */
[----:B------:R-:W-:Y:S05]  /*1740*/  @!P0 BRA `(.L_x_20) ;  /* 0x0000000000048947 */ /* 0x000fea0003800000 */
[----:B------:R-:W-:Y:S01]  /*1750*/  BPT.TRAP 0x1 ;  /* 0x000000040000795c */ /* 0x000fe20000300000 */
.L_x_20:
[----:B----4-:R-:W-:Y:S05]  /*1760*/  @P1 BRA `(.L_x_21) ;  /* 0x0000000000081947 */ /* 0x010fea0003800000 */
[----:B------:R-:W4:Y:S02]  /*1770*/  SYNCS.PHASECHK.TRANS64.TRYWAIT P1, [R3+URZ], R0 ;  /* 0x00000000030075a7 */ /* 0x000f24000802017f */
[----:B----4-:R-:W-:Y:S05]  /*1780*/  @!P1 BRA `(.L_x_22) ;  /* 0x0000006400149947 */ /* 0x010fea0003800000 */
.L_x_21:
[----:B------:R-:W-:-:S04]  /*1790*/  UISETP.LT.AND UP0, UPT, UR40, 0x1, UPT ;  /* 0x000000012800788c */ /* 0x000fc8000bf01270 */
[----:B------:R-:W-:-:S06]  /*17a0*/  USEL UR4, UR40, 0x1, UP0 ;  /* 0x0000000128047887 */ /* 0x000fcc0008000000 */
[----:B---34-:R-:W-:Y:S01]  /*17b0*/  IMAD.U32 R0, RZ, RZ, UR4 ;  /* 0x00000004ff007e24 */ /* 0x018fe2000f8e00ff */
[----:B------:R-:W-:Y:S05]  /*17c0*/  WARPSYNC.ALL ;  /* 0x0000000000007948 */ /* 0x000fea0003800000 */
[----:B------:R-:W-:-:S04]  /*17d0*/  IADD3 R0, -R0, UR40, RZ ;  /* 0x0000002800007c10 */ /* 0x000fc8000fffe1ff */
[----:B------:R-:W-:Y:S02]  /*17e0*/  ISETP.GE.AND P1, PT, R0, 0x1, PT ;  /* 0x000000010000780c */ /* 0x000fe40003f26270 */
[----:B------:R-:W-:Y:S01]  /*17f0*/  R2UR UR4, R6 ;  /* 0x00000000060472ca */ /* 0x000fe200000e0000 */
[----:B------:R-:W-:Y:S01]  /*1800*/  WARPGROUP.ARRIVE ;  /* 0x00000000000079c5 */ /* 0x000fe20000000000 */
[----:B------:R-:W-:Y:S01]  /*1810*/  UMOV UR5, 0xc0000010 ;  /* 0xc000001000057882 */ /* 0x000fe20000000000 */
[----:B------:R-:W-:-:S10]  /*1820*/  UMOV UR7, 0xc0000010 ;  /* 0xc000001000077882 */ /* 0x000fd40000000000 */
[----:B------:R-:W-:-:S04]  /*1830*/  UIADD3 UR4, UR4, 0x2c280, URZ ;  /* 0x0002c28004047890 */ /* 0x000fc8000fffe03f */
[----:B------:R-:W-:-:S04]  /*1840*/  USHF.R.U32.HI UR4, URZ, 0x4, UR4 ;  /* 0x000000043f047899 */ /* 0x000fc80008011604 */
[----:B------:R-:W-:-:S04]  /*1850*/  ULOP3.LUT UR4, UR4, 0x3fff, URZ, 0xc0, !UPT ;  /* 0x00003fff04047892 */ /* 0x000fc8000f8ec03f */
[----:B------:R-:W-:Y:S02]  /*1860*/  ULOP3.LUT UR10, UR4, 0x10000, URZ, 0xfc, !UPT ;  /* 0x00010000040a7892 */ /* 0x000fe4000f8efc3f */
[----:B------:R-:W-:Y:S02]  /*1870*/  ULEA UR4, UR39, UR41, 0x9 ;  /* 0x0000002927047291 */ /* 0x000fe4000f8e483f */
[----:B------:R-:W-:Y:S02]  /*1880*/  ULEA UR6, UR39, UR10, 0x7 ;  /* 0x0000000a27067291 */ /* 0x000fe4000f8e383f */
[----:B------:R-:W-:-:S07]  /*1890*/  UIADD3 UR8, UR4, 0x100, URZ ;  /* 0x0000010004087890 */ /* 0x000fce000fffe03f */
[----:B------:R-:W-:Y:S01]  /*18a0*/  IGMMA.64x64x32.S8.S8 R56, gdesc[UR4], RZ, !UPT, gsb0 ;  /* 0x01e00000043879f1 */ /* 0x000fe2000c0410ff */
[----:B------:R-:W-:Y:S01]  /*18b0*/  UMOV UR4, UR8 ;  /* 0x0000000800047c82 */ /* 0x000fe20008000000 */
[----:B------:R-:W-:Y:S01]  /*18c0*/  UMOV UR5, 0xc0000010 ;  /* 0xc000001000057882 */ /* 0x000fe20000000000 */
[----:B------:R-:W-:Y:S02]  /*18d0*/  WARPGROUP.DEPBAR.LE gsb0, 0x0 ;  /* 0x00008000000079c5 */ /* 0x000fe40000010000 */
[----:B------:R-:W-:-:S06]  /*18e0*/  WARPGROUP.ARRIVE ;  /* 0x00000000000079c5 */ /* 0x000fcc0000000000 */
[----:B------:R-:W-:Y:S03]  /*18f0*/  IGMMA.64x64x32.S8.S8 R24, gdesc[UR4], RZ, !UPT, gsb0 ;  /* 0x01e00000041879f1 */ /* 0x000fe6000c0410ff */
[----:B------:R-:W-:Y:S02]  /*1900*/  WARPGROUP.DEPBAR.LE gsb0, 0x0 ;  /* 0x00008000000079c5 */ /* 0x000fe40000010000 */
[----:B------:R-:W-:Y:S05]  /*1910*/  @!P1 BRA `(.L_x_23) ;  /* 0x0000000000e09947 */ /* 0x000fea0003800000 */
[----:B------:R-:W-:Y:S02]  /*1920*/  UIADD3 UR4, UR39, 0x1, URZ ;  /* 0x0000000127047890 */ /* 0x000fe4000fffe03f */
[----:B------:R-:W-:Y:S02]  /*1930*/  IMAD.U32 R3, RZ, RZ, UR39 ;  /* 0x00000027ff037e24 */ /* 0x000fe4000f8e00ff */
[----:B------:R-:W-:-:S04]  /*1940*/  UISETP.NE.AND UP0, UPT, UR4, 0x16, UPT ;  /* 0x000000160400788c */ /* 0x000fc8000bf05270 */
[----:B------:R-:W-:Y:S02]  /*1950*/  USEL UR5, URZ, 0x1, UP0 ;  /* 0x000000013f057887 */ /* 0x000fe40008000000 */
[----:B------:R-:W-:Y:S02]  /*1960*/  USEL UR8, UR4, URZ, UP0 ;  /* 0x0000003f04087287 */ /* 0x000fe40008000000 */
[----:B------:R-:W-:-:S06]  /*1970*/  ULOP3.LUT UR5, UR38, UR5, URZ, 0x3c, !UPT ;  /* 0x0000000526057292 */ /* 0x000fcc000f8e3c3f */
[----:B------:R-:W-:-:S07]  /*1980*/  IMAD.U32 R7, RZ, RZ, UR5 ;  /* 0x00000005ff077e24 */ /* 0x000fce000f8e00ff */
.L_x_30:
[----:B------:R-:W-:Y:S05]  /*1990*/  @!P0 BRA `(.L_x_24) ;  /* 0x0000000000048947 */ /* 0x000fea0003800000 */
[----:B------:R-:W-:Y:S01]  /*19a0*/  BPT.TRAP 0x1 ;  /* 0x000000040000795c */ /* 0x000fe20000300000 */
.L_x_24:
[----:B------:R-:W3:Y:S01]  /*19b0*/  S2UR UR5, SR_CgaCtaId ;  /* 0x00000000000579c3 */ /* 0x000ee20000008800 */
[----:B------:R-:W-:Y:S01]  /*19c0*/  UMOV UR4, 0x400 ;  /* 0x0000040000047882 */ /* 0x000fe20000000000 */
[----:B01----:R-:W-:Y:S01]  /*19d0*/  IMAD.U32 R5, RZ, RZ, UR8 ;  /* 0x00000008ff057e24 */ /* 0x003fe2000f8e00ff */
[----:B------:R-:W-:Y:S01]  /*19e0*/  SHF.L.U32 R4, R7, 0x1f, RZ ;  /* 0x0000001f07047819 */ /* 0x000fe200000006ff */
[----:B---3--:R-:W-:-:S06]  /*19f0*/  ULEA UR4, UR5, UR4, 0x18 ;  /* 0x0000000405047291 */ /* 0x008fcc000f8ec03f */
[----:B------:R-:W-:-:S04]  /*1a00*/  IMAD.U32 R6, RZ, RZ, UR4 ;  /* 0x00000004ff067e24 */ /* 0x000fc8000f8e00ff */
[----:B------:R-:W-:-:S04]  /*1a10*/  IMAD R5, R5, 0x8, R6 ;  /* 0x0000000805057824 */ /* 0x000fc800078e0206 */
[----:B------:R0:W1:Y:S01]  /*1a20*/  SYNCS.PHASECHK.TRANS64.TRYWAIT P1, [R5+URZ], R4 ;  /* 0x00000004050075a7 */ /* 0x000062000802017f */
[----:B------:R-:W-:Y:S05]  /*1a30*/  @!P0 BRA `(.L_x_25) ;  /* 0x0000000000048947 */ /* 0x000fea0003800000 */
[----:B------:R-:W-:Y:S01]  /*1a40*/  BPT.TRAP 0x1 ;  /* 0x000000040000795c */ /* 0x000fe20000300000 */
.L_x_25:
[----:B-1----:R-:W-:Y:S05]  /*1a50*/  @P1 BRA `(.L_x_26) ;  /* 0x0000000000081947 */ /* 0x002fea0003800000 */
[----:B------:R-:W1:Y:S02]  /*1a60*/  SYNCS.PHASECHK.TRANS64.TRYWAIT P1, [R5+URZ], R4 ;  /* 0x00000004050075a7 */ /* 0x000e64000802017f */
[----:B-1----:R-:W-:Y:S05]  /*1a70*/  @!P1 BRA `(.L_x_27) ;  /* 0x00000060006c9947 */ /* 0x002fea0003800000 */
.L_x_26:
[----:B------:R-:W-:Y:S01]  /*1a80*/  ULEA UR6, UR8, UR10, 0x7 ;  /* 0x0000000a08067291 */ /* 0x000fe2000f8e383f */
[----:B------:R-:W-:Y:S01]  /*1a90*/  WARPGROUP.ARRIVE ;  /* 0x00000000000079c5 */ /* 0x000fe20000000000 */
[----:B------:R-:W-:Y:S01]  /*1aa0*/  ULEA UR4, UR8, UR41, 0x9 ;  /* 0x0000002908047291 */ /* 0x000fe2000f8e483f */
[----:B------:R-:W-:Y:S01]  /*1ab0*/  UMOV UR7, 0xc0000010 ;  /* 0xc000001000077882 */ /* 0x000fe20000000000 */
[----:B------:R-:W-:Y:S02]  /*1ac0*/  UMOV UR5, 0xc0000010 ;  /* 0xc000001000057882 */ /* 0x000fe40000000000 */
[----:B------:R-:W-:-:S05]  /*1ad0*/  UIADD3 UR9, UR4, 0x100, URZ ;  /* 0x0000010004097890 */ /* 0x000fca000fffe03f */
[----:B------:R-:W-:Y:S01]  /*1ae0*/  IGMMA.64x64x32.S8.S8 R56, gdesc[UR4], R56, gsb0 ;  /* 0x01e00000043879f1 */ /* 0x000fe20008041038 */
[----:B------:R-:W-:Y:S01]  /*1af0*/  UMOV UR5, 0xc0000010 ;  /* 0xc000001000057882 */ /* 0x000fe20000000000 */
[----:B------:R-:W-:Y:S01]  /*1b00*/  UMOV UR4, UR9 ;  /* 0x0000000900047c82 */ /* 0x000fe20008000000 */
[----:B------:R-:W-:Y:S02]  /*1b10*/  WARPGROUP.DEPBAR.LE gsb0, 0x0 ;  /* 0x00008000000079c5 */ /* 0x000fe40000010000 */
[----:B------:R-:W-:-:S06]  /*1b20*/  WARPGROUP.ARRIVE ;  /* 0x00000000000079c5 */ /* 0x000fcc0000000000 */
[----:B------:R-:W-:Y:S03]  /*1b30*/  IGMMA.64x64x32.S8.S8 R24, gdesc[UR4], R24, gsb0 ;  /* 0x01e00000041879f1 */ /* 0x000fe60008041018 */
[----:B------:R-:W-:Y:S02]  /*1b40*/  WARPGROUP.DEPBAR.LE gsb0, 0x0 ;  /* 0x00008000000079c5 */ /* 0x000fe40000010000 */
[----:B------:R-:W-:Y:S05]  /*1b50*/  @!P0 BRA `(.L_x_28) ;  /* 0x0000000000048947 */ /* 0x000fea0003800000 */
[----:B------:R-:W-:Y:S01]  /*1b60*/  BPT.TRAP 0x1 ;  /* 0x000000040000795c */ /* 0x000fe20000300000 */
.L_x_28:
[----:B------:R-:W-:-:S13]  /*1b70*/  ISETP.NE.AND P1, PT, R23, RZ, PT ;  /* 0x000000ff1700720c */ /* 0x000fda0003f25270 */
[----:B01----:R-:W-:-:S04]  /*1b80*/  @P1 IMAD R4, R3, 0x8, R6 ;  /* 0x0000000803041824 */ /* 0x003fc800078e0206 */
[----:B------:R-:W-:-:S05]  /*1b90*/  @P1 VIADD R5, R4, 0xb0 ;  /* 0x000000b004051836 */ /* 0x000fca0000000000 */
[----:B------:R-:W-:-:S04]  /*1ba0*/  @P1 PRMT R5, R22, 0x654, R5 ;  /* 0x0000065416051816 */ /* 0x000fc80000000005 */
[----:B------:R0:W-:Y:S01]  /*1bb0*/  @P1 SYNCS.ARRIVE.TRANS64.RED.A1T0 RZ, [R5+URZ], RZ ;  /* 0x000000ff05ff19a7 */ /* 0x0001e2000810043f */
[----:B------:R-:W-:-:S13]  /*1bc0*/  ISETP.GT.U32.AND P1, PT, R19, 0x1, PT ;  /* 0x000000011300780c */ /* 0x000fda0003f24070 */
[----:B0-----:R-:W-:Y:S05]  /*1bd0*/  @P1 BRA `(.L_x_29) ;  /* 0x0000000000041947 */ /* 0x001fea0003800000 */
[----:B------:R-:W-:Y:S01]  /*1be0*/  BPT.TRAP 0x1 ;  /* 0x000000040000795c */ /* 0x000fe20000300000 */
.L_x_29:
[----:B------:R-:W-:Y:S01]  /*1bf0*/  UIADD3 UR8, UR8, 0x1, URZ ;  /* 0x0000000108087890 */ /* 0x000fe2000fffe03f */
[C---:B------:R-:W-:Y:S01]  /*1c00*/  ISETP.GT.AND P2, PT, R0.reuse, 0x1, PT ;  /* 0x000000010000780c */ /* 0x040fe20003f44270 */
[----:B------:R-:W-:Y:S02]  /*1c10*/  VIADD R3, R3, 0x1 ;  /* 0x0000000103037836 */ /* 0x000fe40000000000 */
[----:B------:R-:W-:Y:S01]  /*1c20*/  UISETP.NE.AND UP0, UPT, UR8, 0x16, UPT ;  /* 0x000000160800788c */ /* 0x000fe2000bf05270 */
[----:B------:R-:W-:Y:S02]  /*1c30*/  VIADD R0, R0, 0xffffffff ;  /* 0xffffffff00007836 */ /* 0x000fe40000000000 */
[C---:B------:R-:W-:Y:S01]  /*1c40*/  ISETP.NE.AND P1, PT, R3.reuse, 0x16, PT ;  /* 0x000000160300780c */ /* 0x040fe20003f25270 */
[----:B------:R-:W-:Y:S02]  /*1c50*/  USEL UR4, URZ, 0x1, UP0 ;  /* 0x000000013f047887 */ /* 0x000fe40008000000 */
[----:B------:R-:W-:Y:S01]  /*1c60*/  USEL UR8, UR8, URZ, UP0 ;  /* 0x0000003f08087287 */ /* 0x000fe20008000000 */
[----:B------:R-:W-:-:S03]  /*1c70*/  SEL R3, R3, RZ, P1 ;  /* 0x000000ff03037207 */ /* 0x000fc60000800000 */
[----:B------:R-:W-:Y:S01]  /*1c80*/  LOP3.LUT R7, R7, UR4, RZ, 0x3c, !PT ;  /* 0x0000000407077c12 */ /* 0x000fe2000f8e3cff */
[----:B------:R-:W-:Y:S07]  /*1c90*/  @P2 BRA `(.L_x_30) ;  /* 0xfffffffc003c2947 */ /* 0x000fee000383ffff */
.L_x_23:
[----:B------:R-:W3:Y:S02]  /*1ca0*/  LDC R0, c[0x0][0x28c] ;  /* 0x0000a300ff007b82 */ /* 0x000ee40000000800 */
[----:B---3--:R-:W-:-:S13]  /*1cb0*/  ISETP.GE.AND P1, PT, R0, 0x1, PT ;  /* 0x000000010000780c */ /* 0x008fda0003f26270 */
[----:B------:R-:W-:Y:S05]  /*1cc0*/  @!P1 BRA `(.L_x_31) ;  /* 0x0000000000509947 */ /* 0x000fea0003800000 */
[----:B------:R-:W-:Y:S05]  /*1cd0*/  @!P0 BRA `(.L_x_32) ;  /* 0x0000000000048947 */ /* 0x000fea0003800000 */
[----:B------:R-:W-:Y:S01]  /*1ce0*/  BPT.TRAP 0x1 ;  /* 0x000000040000795c */ /* 0x000fe20000300000 */
.L_x_32:
[----:B------:R-:W-:Y:S01]  /*1cf0*/  ISETP.NE.AND P0, PT, R23, RZ, PT ;  /* 0x000000ff1700720c */ /* 0x000fe20003f05270 */
[----:B------:R-:W-:Y:S01]  /*1d00*/  BSSY B0, `(.L_x_33) ;  /* 0x000000e000007945 */ /* 0x000fe20003800000 */
[----:B------:R-:W-:-:S11]  /*1d10*/  ISETP.GT.U32.AND P1, PT, R19, 0x1, PT ;  /* 0x000000011300780c */ /* 0x000fd60003f24070 */
[----:B------:R-:W-:Y:S05]  /*1d20*/  @!P0 BRA `(.L_x_34) ;  /* 0x00000000002c8947 */ /* 0x000fea0003800000 */
[----:B------:R-:W-:-:S04]  /*1d30*/  UISETP.LT.AND UP0, UPT, UR40, 0x1, UPT ;  /* 0x000000012800788c */ /* 0x000fc8000bf01270 */
[----:B------:R-:W-:-:S04]  /*1d40*/  USEL UR6, UR40, 0x1, UP0 ;  /* 0x0000000128067887 */ /* 0x000fc80008000000 */
[----:B------:R-:W-:-:S04]  /*1d50*/  UIADD3 UR6, UR39, UR40, -UR6 ;  /* 0x0000002827067290 */ /* 0x000fc8000fffe806 */
[----:B------:R-:W-:-:S04]  /*1d60*/  UIMAD.WIDE.U32 UR4, UR6, -0x45d1745d, URZ ;  /* 0xba2e8ba3060478a5 */ /* 0x000fc8000f8e003f */
[----:B------:R-:W-:-:S04]  /*1d70*/  USHF.R.U32.HI UR4, URZ, 0x4, UR5 ;  /* 0x000000043f047899 */ /* 0x000fc80008011605 */
[----:B------:R-:W-:-:S06]  /*1d80*/  UIMAD UR6, UR4, -0x16, UR6 ;  /* 0xffffffea040678a4 */ /* 0x000fcc000f8e0206 */
[----:B------:R-:W-:-:S04]  /*1d90*/  IMAD.U32 R3, RZ, RZ, UR6 ;  /* 0x00000006ff037e24 */ /* 0x000fc8000f8e00ff */
[----:B------:R-:W-:-:S04]  /*1da0*/  IMAD R0, R3, 0x8, R6 ;  /* 0x0000000803007824 */ /* 0x000fc800078e0206 */
[----:B------:R-:W-:-:S05]  /*1db0*/  VIADD R3, R0, 0xb0 ;  /* 0x000000b000037836 */ /* 0x000fca0000000000 */
[----:B------:R-:W-:-:S04]  /*1dc0*/  PRMT R3, R22, 0x654, R3 ;  /* 0x0000065416037816 */ /* 0x000fc80000000003 */
[----:B------:R3:W-:Y:S03]  /*1dd0*/  SYNCS.ARRIVE.TRANS64.RED.A1T0 RZ, [R3+URZ], RZ ;  /* 0x000000ff03ff79a7 */ /* 0x0007e6000810043f */
.L_x_34:
[----:B------:R-:W-:Y:S05]  /*1de0*/  BSYNC B0 ;  /* 0x0000000000007941 */ /* 0x000fea0003800000 */
.L_x_33:
[----:B------:R-:W-:Y:S05]  /*1df0*/  @P1 BRA `(.L_x_31) ;  /* 0x0000000000041947 */ /* 0x000fea0003800000 */
[----:B------:R-:W-:Y:S01]  /*1e00*/  BPT.TRAP 0x1 ;  /* 0x000000040000795c */ /* 0x000fe20000300000 */
.L_x_31:
[----:B------:R-:W4:Y:S01]  /*1e10*/  LDC R6, c[0x0][0x288] ;  /* 0x0000a200ff067b82 */ /* 0x000f220000000800 */
[----:B------:R-:W-:Y:S01]  /*1e20*/  IMAD.SHL.U32 R93, R93, 0x40, RZ ;  /* 0x000000405d5d7824 */ /* 0x000fe200078e00ff */
[----:B------:R-:W-:Y:S01]  /*1e30*/  UIADD3 UR39, UR40, UR39, URZ ;  /* 0x0000002728277290 */ /* 0x000fe2000fffe03f */
[--C-:B------:R-:W-:Y:S01]  /*1e40*/  SHF.R.U32.HI R0, RZ, 0x2, R18.reuse ;  /* 0x00000002ff007819 */ /* 0x100fe20000011612 */
[----:B------:R-:W-:Y:S01]  /*1e50*/  IMAD.SHL.U32 R9, R92, 0x100, RZ ;  /* 0x000001005c097824 */ /* 0x000fe200078e00ff */
[C---:B01----:R-:W-:Y:S01]  /*1e60*/  LOP3.LUT R4, R18.reuse, 0x60, RZ, 0xc0, !PT ;  /* 0x0000006012047812 */ /* 0x043fe200078ec0ff */
[----:B------:R-:W-:Y:S01]  /*1e70*/  UISETP.GT.U32.AND UP0, UPT, UR39, 0x15, UPT ;  /* 0x000000152700788c */ /* 0x000fe2000bf04070 */
[----:B------:R-:W-:Y:S01]  /*1e80*/  SHF.R.U32.HI R5, RZ, 0x7, R18 ;  /* 0x00000007ff057819 */ /* 0x000fe20000011612 */
[----:B------:R-:W-:Y:S01]  /*1e90*/  IMAD.SHL.U32 R14, R18, 0x2, RZ ;  /* 0x00000002120e7824 */ /* 0x000fe200078e00ff */
[----:B---3--:R-:W-:Y:S01]  /*1ea0*/  LOP3.LUT R3, R0, 0x7, RZ, 0xc0, !PT ;  /* 0x0000000700037812 */ /* 0x008fe200078ec0ff */
[----:B------:R-:W-:Y:S01]  /*1eb0*/  ULDC UR7, c[0x0][0x284] ;  /* 0x0000a10000077ab9 */ /* 0x000fe20000000800 */
[----:B------:R-:W-:Y:S01]  /*1ec0*/  SHF.R.U32.HI R8, RZ, 0x1, R4 ;  /* 0x00000001ff087819 */ /* 0x000fe20000011604 */
[----:B------:R-:W-:Y:S01]  /*1ed0*/  UISETP.LT.U32.AND UP0, UPT, UR40, 0x16, UP0 ;  /* 0x000000162800788c */ /* 0x000fe20008701070 */
[----:B------:R-:W-:Y:S01]  /*1ee0*/  LOP3.LUT R0, R5, 0x1, RZ, 0xc0, !PT ;  /* 0x0000000105007812 */ /* 0x000fe200078ec0ff */
[----:B------:R-:W-:Y:S01]  /*1ef0*/  UISETP.GE.U32.AND UP1, UPT, UR40, 0x16, UPT ;  /* 0x000000162800788c */ /* 0x000fe2000bf26070 */
[----:B------:R-:W-:Y:S01]  /*1f00*/  IADD3 R5, RZ, -R8, -R3 ;  /* 0x80000008ff057210 */ /* 0x000fe20007ffe803 */
[----:B------:R-:W-:Y:S01]  /*1f10*/  ULDC.64 UR8, c[0x0][0x5d0] ;  /* 0x0001740000087ab9 */ /* 0x000fe20000000a00 */
[----:B------:R-:W-:Y:S01]  /*1f20*/  SHF.R.S32.HI R96, RZ, 0x1f, R88 ;  /* 0x0000001fff607819 */ /* 0x000fe20000011458 */
[----:B------:R-:W-:Y:S01]  /*1f30*/  IMAD.SHL.U32 R10, R0, 0x40, RZ ;  /* 0x00000040000a7824 */ /* 0x000fe200078e00ff */
[----:B------:R-:W-:Y:S01]  /*1f40*/  LOP3.LUT R4, R18, 0x3, RZ, 0xc0, !PT ;  /* 0x0000000312047812 */ /* 0x000fe200078ec0ff */
[----:B------:R-:W-:Y:S01]  /*1f50*/  UIMAD.WIDE.U32 UR4, UR39, -0x45d1745d, URZ ;  /* 0xba2e8ba3270478a5 */ /* 0x000fe2000f8e003f */
[C---:B------:R-:W-:Y:S01]  /*1f60*/  LOP3.LUT R14, R93.reuse, 0x6, R14, 0xf8, !PT ;  /* 0x000000065d0e7812 */ /* 0x040fe200078ef80e */
[----:B------:R-:W-:Y:S01]  /*1f70*/  USEL UR6, URZ, 0x1, !UP0 ;  /* 0x000000013f067887 */ /* 0x000fe2000c000000 */
[----:B------:R-:W-:Y:S01]  /*1f80*/  IMAD R102, R0, -0x40, R5 ;  /* 0xffffffc000667824 */ /* 0x000fe200078e0205 */
[----:B----4-:R-:W-:Y:S01]  /*1f90*/  ISETP.GE.AND P0, PT, R93, R6, PT ;  /* 0x000000065d00720c */ /* 0x010fe20003f06270 */
[----:B------:R-:W-:Y:S01]  /*1fa0*/  IMAD R7, R96, UR8, RZ ;  /* 0x0000000860077c24 */ /* 0x000fe2000f8e02ff */
[----:B------:R-:W-:Y:S01]  /*1fb0*/  SHF.R.S32.HI R15, RZ, 0x1f, R14 ;  /* 0x0000001fff0f7819 */ /* 0x000fe2000001140e */
[----:B------:R-:W-:Y:S01]  /*1fc0*/  IMAD R0, R4, -0x2, R6 ;  /* 0xfffffffe04007824 */ /* 0x000fe200078e0206 */
[C---:B------:R-:W-:Y:S01]  /*1fd0*/  ISETP.GE.OR P0, PT, R9.reuse, UR7, P0 ;  /* 0x0000000709007c0c */ /* 0x040fe20008706670 */
[----:B------:R-:W-:Y:S01]  /*1fe0*/  IMAD.WIDE R4, R92, 0x100, RZ ;  /* 0x000001005c047825 */ /* 0x000fe200078e02ff */
[----:B------:R-:W-:Y:S01]  /*1ff0*/  USHF.R.U32.HI UR4, URZ, 0x4, UR5 ;  /* 0x000000043f047899 */ /* 0x000fe20008011605 */
[----:B------:R-:W-:Y:S01]  /*2000*/  LOP3.LUT R3, R10, 0x40, R3, 0xe2, !PT ;  /* 0x000000400a037812 */ /* 0x000fe200078ee203 */
[----:B------:R-:W-:Y:S01]  /*2010*/  ULOP3.LUT UR38, UR38, UR6, URZ, 0x3c, !UPT ;  /* 0x0000000626267292 */ /* 0x000fe2000f8e3c3f */
[C---:B------:R-:W-:Y:S01]  /*2020*/  IMAD R11, R88.reuse, UR9, R7 ;  /* 0x00000009580b7c24 */ /* 0x040fe2000f8e0207 */
[----:B------:R-:W-:Y:S01]  /*2030*/  UIMAD UR39, UR4, -0x16, UR39 ;  /* 0xffffffea042778a4 */ /* 0x000fe2000f8e0227 */
[----:B------:R-:W-:Y:S01]  /*2040*/  IMAD.WIDE.U32 R6, R88, UR8, R14 ;  /* 0x0000000858067c25 */ /* 0x000fe2000f8e000e */
[----:B------:R-:W-:Y:S01]  /*2050*/  @UP1 ULOP3.LUT UR38, UR38, 0x1, UR4, 0x78, !UPT ;  /* 0x0000000126261892 */ /* 0x000fe2000f8e7804 */
[----:B------:R-:W-:-:S02]  /*2060*/  IADD3 R102, -R9, UR7, R102 ;  /* 0x0000000709667c10 */ /* 0x000fc4000fffe166 */
[----:B------:R-:W-:Y:S01]  /*2070*/  LOP3.LUT R107, R4, R3, R8, 0xfe, !PT ;  /* 0x00000003046b7212 */ /* 0x000fe200078efe08 */
[----:B------:R-:W-:Y:S02]  /*2080*/  IMAD.IADD R3, R0, 0x1, -R93 ;  /* 0x0000000100037824 */ /* 0x000fe400078e0a5d */
[----:B------:R-:W-:Y:S02]  /*2090*/  IMAD.IADD R7, R7, 0x1, R11 ;  /* 0x0000000107077824 */ /* 0x000fe400078e020b */
[----:B------:R-:W-:Y:S01]  /*20a0*/  IMAD.MOV.U32 R0, RZ, RZ, -0x1 ;  /* 0xffffffffff007424 */ /* 0x000fe200078e00ff */
[----:B------:R-:W-:Y:S06]  /*20b0*/  @P0 BRA `(.L_x_35) ;  /* 0x0000003000f40947 */ /* 0x000fec0003800000 */
[----:B------:R-:W0:Y:S01]  /*20c0*/  LDC.64 R20, c[0x0][0x5c8] ;  /* 0x00017200ff147b82 */ /* 0x000e220000000a00 */
[----:B------:R-:W-:Y:S01]  /*20d0*/  ULDC.64 UR4, c[0x0][0x5c0] ;  /* 0x0001700000047ab9 */ /* 0x000fe20000000a00 */
[----:B------:R-:W-:Y:S01]  /*20e0*/  BSSY B0, `(.L_x_35) ;  /* 0x000033a000007945 */ /* 0x000fe20003800000 */
[-C--:B0-----:R-:W-:Y:S01]  /*20f0*/  IMAD R8, R5, R20.reuse, RZ ;  /* 0x0000001405087224 */ /* 0x081fe200078e02ff */
[----:B------:R-:W-:Y:S01]  /*2100*/  SHF.L.U64.HI R13, R20, 0x7, R21 ;  /* 0x00000007140d7819 */ /* 0x000fe20000010215 */
[----:B------:R-:W-:-:S04]  /*2110*/  IMAD.WIDE.U32 R6, R107, R20, R6 ;  /* 0x000000146b067225 */ /* 0x000fc800078e0006 */
[----:B------:R-:W-:Y:S01]  /*2120*/  IMAD R9, R107, R21, R8 ;  /* 0x000000156b097224 */ /* 0x000fe200078e0208 */
[----:B------:R-:W-:Y:S01]  /*2130*/  IADD3 R94, P0, R6, UR4, RZ ;  /* 0x00000004065e7c10 */ /* 0x000fe2000ff1e0ff */
[C---:B------:R-:W-:Y:S02]  /*2140*/  IMAD.SHL.U32 R11, R20.reuse, 0x80, RZ ;  /* 0x00000080140b7824 */ /* 0x040fe400078e00ff */
[----:B------:R-:W-:Y:S01]  /*2150*/  IMAD.IADD R9, R7, 0x1, R9 ;  /* 0x0000000107097824 */ /* 0x000fe200078e0209 */
[-C--:B------:R-:W-:Y:S02]  /*2160*/  LEA R6, P1, R20, R94.reuse, 0x3 ;  /* 0x0000005e14067211 */ /* 0x080fe400078218ff */
[----:B------:R-:W-:Y:S02]  /*2170*/  IADD3 R8, P2, R11, R94, RZ ;  /* 0x0000005e0b087210 */ /* 0x000fe40007f5e0ff */
[----:B------:R-:W-:Y:S02]  /*2180*/  IADD3.X R95, R9, UR5, RZ, P0, !PT ;  /* 0x00000005095f7c10 */ /* 0x000fe400087fe4ff */
[----:B-----5:R-:W-:-:S02]  /*2190*/  ISETP.NE.AND P0, PT, R90, RZ, PT ;  /* 0x000000ff5a00720c */ /* 0x020fc40003f05270 */
[----:B------:R-:W-:Y:S01]  /*21a0*/  LEA.HI.X R7, R20, R95, R21, 0x3, P1 ;  /* 0x0000005f14077211 */ /* 0x000fe200008f1c15 */
[----:B------:R-:W-:Y:S01]  /*21b0*/  IMAD.X R9, R13, 0x1, R95, P2 ;  /* 0x000000010d097824 */ /* 0x000fe200010e065f */
[----:B------:R-:W-:-:S05]  /*21c0*/  IADD3 R10, P1, R11, R6, RZ ;  /* 0x000000060b0a7210 */ /* 0x000fca0007f3e0ff */
[----:B------:R-:W-:-:S04]  /*21d0*/  IMAD.X R11, R13, 0x1, R7, P1 ;  /* 0x000000010d0b7824 */ /* 0x000fc800008e0607 */
[----:B------:R-:W-:Y:S05]  /*21e0*/  @!P0 BRA `(.L_x_36) ;  /* 0x0000002400948947 */ /* 0x000fea0003800000 */
[----:B------:R-:W0:Y:S01]  /*21f0*/  LDC.64 R92, c[0x0][0x5b0] ;  /* 0x00016c00ff5c7b82 */ /* 0x000e220000000a00 */
[----:B------:R-:W-:Y:S01]  /*2200*/  ULDC.64 UR4, c[0x0][0x5b8] ;  /* 0x00016e0000047ab9 */ /* 0x000fe20000000a00 */
[----:B------:R-:W-:Y:S01]  /*2210*/  ISETP.GE.AND P0, PT, R102, 0x1, PT ;  /* 0x000000016600780c */ /* 0x000fe20003f06270 */
[----:B------:R-:W-:Y:S01]  /*2220*/  IMAD R21, R96, UR4, RZ ;  /* 0x0000000460157c24 */ /* 0x000fe2000f8e02ff */
[----:B------:R-:W-:Y:S01]  /*2230*/  BSSY B1, `(.L_x_37) ;  /* 0x0000010000017945 */ /* 0x000fe20003800000 */
[C---:B------:R-:W-:Y:S01]  /*2240*/  IMAD.WIDE.U32 R14, R88.reuse, UR4, R14 ;  /* 0x00000004580e7c25 */ /* 0x040fe2000f8e000e */
[----:B------:R-:W-:Y:S02]  /*2250*/  ISETP.LT.OR P3, PT, R3, 0x1, !P0 ;  /* 0x000000010300780c */ /* 0x000fe40004761670 */
[----:B------:R-:W1:Y:S01]  /*2260*/  LDC.64 R12, c[0x0][0x5a8] ;  /* 0x00016a00ff0c7b82 */ /* 0x000e620000000a00 */
[----:B------:R-:W-:Y:S02]  /*2270*/  IMAD R21, R88, UR5, R21 ;  /* 0x0000000558157c24 */ /* 0x000fe4000f8e0215 */
[----:B------:R-:W-:-:S02]  /*2280*/  IMAD.MOV.U32 R20, RZ, RZ, R14 ;  /* 0x000000ffff147224 */ /* 0x000fc400078e000e */
[----:B------:R-:W-:Y:S02]  /*2290*/  IMAD.IADD R21, R15, 0x1, R21 ;  /* 0x000000010f157824 */ /* 0x000fe400078e0215 */
[-C--:B0-----:R-:W-:Y:S01]  /*22a0*/  IMAD R88, R5, R92.reuse, RZ ;  /* 0x0000005c05587224 */ /* 0x081fe200078e02ff */
[----:B------:R-:W-:Y:S01]  /*22b0*/  SHF.L.U64.HI R99, R92, 0x3, R93 ;  /* 0x000000035c637819 */ /* 0x000fe2000001025d */
[----:B------:R-:W-:-:S04]  /*22c0*/  IMAD.WIDE.U32 R96, R107, R92, R20 ;  /* 0x0000005c6b607225 */ /* 0x000fc800078e0014 */
[----:B------:R-:W-:Y:S01]  /*22d0*/  IMAD R105, R107, R93, R88 ;  /* 0x0000005d6b697224 */ /* 0x000fe200078e0258 */
[----:B-1----:R-:W-:Y:S01]  /*22e0*/  IADD3 R96, P1, R96, R12, RZ ;  /* 0x0000000c60607210 */ /* 0x002fe20007f3e0ff */
[----:B------:R-:W-:-:S03]  /*22f0*/  IMAD.SHL.U32 R98, R92, 0x8, RZ ;  /* 0x000000085c627824 */ /* 0x000fc600078e00ff */
[----:B------:R-:W-:Y:S01]  /*2300*/  IADD3.X R97, R13, R97, R105, P1, !PT ;  /* 0x000000610d617210 */ /* 0x000fe20000ffe469 */
[----:B------:R-:W-:Y:S08]  /*2310*/  @P3 BRA `(.L_x_38) ;  /* 0x0000000000043947 */ /* 0x000ff00003800000 */
[----:B--2---:R0:W5:Y:S02]  /*2320*/  LDG.E.U8 R91, desc[UR36][R96.64] ;  /* 0x00000024605b7981 */ /* 0x004164000c1e1100 */
.L_x_38:
[----:B------:R-:W-:Y:S05]  /*2330*/  BSYNC B1 ;  /* 0x0000000000017941 */ /* 0x000fea0003800000 */
.L_x_37:
[----:B-----5:R-:W-:Y:S01]  /*2340*/  LOP3.LUT R88, R91, 0xffff, RZ, 0xc0, !PT ;  /* 0x0000ffff5b587812 */ /* 0x020fe200078ec0ff */
[----:B------:R-:W-:Y:S01]  /*2350*/  IMAD.WIDE.U32 R100, R107, R92, R98 ;  /* 0x0000005c6b647225 */ /* 0x000fe200078e0062 */
[----:B------:R-:W-:Y:S01]  /*2360*/  ISETP.LT.OR P4, PT, R3, 0x2, !P0 ;  /* 0x000000020300780c */ /* 0x000fe20004781670 */
[----:B------:R-:W-:Y:S01]  /*2370*/  BSSY B1, `(.L_x_39) ;  /* 0x000000e000017945 */ /* 0x000fe20003800000 */
[----:B------:R-:W-:Y:S01]  /*2380*/  PRMT R103, R88, 0x8880, RZ ;  /* 0x0000888058677816 */ /* 0x000fe200000000ff */
[----:B------:R-:W-:Y:S01]  /*2390*/  IMAD.IADD R101, R105, 0x1, R101 ;  /* 0x0000000169657824 */ /* 0x000fe200078e0265 */
[----:B------:R-:W-:Y:S02]  /*23a0*/  IADD3 R100, P2, P5, R14, R12, R100 ;  /* 0x0000000c0e647210 */ /* 0x000fe40007d5e064 */
[----:B------:R-:W-:Y:S01]  /*23b0*/  ISETP.GE.AND P1, PT, R102, 0x9, PT ;  /* 0x000000096600780c */ /* 0x000fe20003f26270 */
[----:B------:R-:W-:Y:S01]  /*23c0*/  IMAD R88, R103, R90, RZ ;  /* 0x0000005a67587224 */ /* 0x000fe200078e02ff */
[----:B------:R-:W-:-:S02]  /*23d0*/  IADD3.X R101, R21, R13, R101, P2, P5 ;  /* 0x0000000d15657210 */ /* 0x000fc400017ea465 */
[----:B------:R-:W-:Y:S01]  /*23e0*/  ISETP.LT.OR P2, PT, R3, 0x1, !P1 ;  /* 0x000000010300780c */ /* 0x000fe20004f41670 */
[----:B------:R-:W-:-:S05]  /*23f0*/  @!P3 IMAD R103, R56, R89, R88 ;  /* 0x000000593867b224 */ /* 0x000fca00078e0258 */
[----:B------:R1:W-:Y:S01]  /*2400*/  @!P3 STG.E.U8 desc[UR36][R94.64], R103 ;  /* 0x000000675e00b986 */ /* 0x0003e2000c101124 */
[----:B------:R-:W-:Y:S06]  /*2410*/  @P4 BRA `(.L_x_40) ;  /* 0x00000000000c4947 */ /* 0x000fec0003800000 */
[----:B--2---:R-:W1:Y:S02]  /*2420*/  LDG.E.U8 R91, desc[UR36][R96.64+0x1] ;  /* 0x00000124605b7981 */ /* 0x004e64000c1e1100 */
[----:B-1----:R-:W-:-:S05]  /*2430*/  PRMT R103, R91, 0x8880, RZ ;  /* 0x000088805b677816 */ /* 0x002fca00000000ff */
[----:B------:R-:W-:-:S07]  /*2440*/  IMAD R88, R103, R90, RZ ;  /* 0x0000005a67587224 */ /* 0x000fce00078e02ff */
.L_x_40:
[----:B------:R-:W-:Y:S05]  /*2450*/  BSYNC B1 ;  /* 0x0000000000017941 */ /* 0x000fea0003800000 */
.L_x_39:
[----:B------:R-:W-:Y:S01]  /*2460*/  @!P4 IMAD R57, R57, R89, R88 ;  /* 0x000000593939c224 */ /* 0x000fe200078e0258 */
[----:B------:R-:W-:Y:S04]  /*2470*/  BSSY B1, `(.L_x_41) ;  /* 0x0000006000017945 */ /* 0x000fe80003800000 */
[----:B------:R3:W-:Y:S01]  /*2480*/  @!P4 STG.E.U8 desc[UR36][R94.64+0x1], R57 ;  /* 0x000001395e00c986 */ /* 0x0007e2000c101124 */
[----:B------:R-:W-:Y:S05]  /*2490*/  @P2 BRA `(.L_x_42) ;  /* 0x00000000000c2947 */ /* 0x000fea0003800000 */
[----:B--2---:R-:W3:Y:S02]  /*24a0*/  LDG.E.U8 R91, desc[UR36][R100.64] ;  /* 0x00000024645b7981 */ /* 0x004ee4000c1e1100 */
[----:B---3--:R-:W-:-:S05]  /*24b0*/  PRMT R57, R91, 0x8880, RZ ;  /* 0x000088805b397816 */ /* 0x008fca00000000ff */
[----:B------:R-:W-:-:S07]  /*24c0*/  IMAD R88, R57, R90, RZ ;  /* 0x0000005a39587224 */ /* 0x000fce00078e02ff */
.L_x_42:
[----:B------:R-:W-:Y:S05]  /*24d0*/  BSYNC B1 ;  /* 0x0000000000017941 */ /* 0x000fea0003800000 */
.L_x_41:
[C---:B------:R-:W-:Y:S01]  /*24e0*/  ISETP.LT.OR P4, PT, R3.reuse, 0x2, !P1 ;  /* 0x000000020300780c */ /* 0x040fe20004f81670 */
[----:B---3--:R-:W-:Y:S01]  /*24f0*/  @!P2 IMAD R57, R58, R89, R88 ;  /* 0x000000593a39a224 */ /* 0x008fe200078e0258 */
[----:B------:R-:W-:Y:S01]  /*2500*/  BSSY B1, `(.L_x_43) ;  /* 0x0000009000017945 */ /* 0x000fe20003800000 */
[C---:B------:R-:W-:Y:S02]  /*2510*/  ISETP.LT.OR P3, PT, R3.reuse, 0x9, !P0 ;  /* 0x000000090300780c */ /* 0x040fe40004761670 */
[C---:B------:R-:W-:Y:S01]  /*2520*/  ISETP.LT.OR P5, PT, R3.reuse, 0xa, !P0 ;  /* 0x0000000a0300780c */ /* 0x040fe200047a1670 */
[----:B------:R3:W-:Y:S01]  /*2530*/  @!P2 STG.E.U8 desc[UR36][R6.64], R57 ;  /* 0x000000390600a986 */ /* 0x0007e2000c101124 */
[----:B------:R-:W-:-:S06]  /*2540*/  ISETP.LT.OR P2, PT, R3, 0x9, !P1 ;  /* 0x000000090300780c */ /* 0x000fcc0004f41670 */
[----:B------:R-:W-:Y:S07]  /*2550*/  @P4 BRA `(.L_x_44) ;  /* 0x00000000000c4947 */ /* 0x000fee0003800000 */
[----:B--2---:R-:W3:Y:S02]  /*2560*/  LDG.E.U8 R91, desc[UR36][R100.64+0x1] ;  /* 0x00000124645b7981 */ /* 0x004ee4000c1e1100 */
[----:B---3--:R-:W-:-:S05]  /*2570*/  PRMT R57, R91, 0x8880, RZ ;  /* 0x000088805b397816 */ /* 0x008fca00000000ff */
[----:B------:R-:W-:-:S07]  /*2580*/  IMAD R88, R57, R90, RZ ;  /* 0x0000005a39587224 */ /* 0x000fce00078e02ff */
.L_x_44:
[----:B------:R-:W-:Y:S05]  /*2590*/  BSYNC B1 ;  /* 0x0000000000017941 */ /* 0x000fea0003800000 */
.L_x_43:
[----:B------:R-:W-:Y:S01]  /*25a0*/  @!P4 IMAD R59, R59, R89, R88 ;  /* 0x000000593b3bc224 */ /* 0x000fe200078e0258 */
[----:B------:R-:W-:Y:S04]  /*25b0*/  BSSY B1, `(.L_x_45) ;  /* 0x0000006000017945 */ /* 0x000fe80003800000 */
[----:B------:R4:W-:Y:S01]  /*25c0*/  @!P4 STG.E.U8 desc[UR36][R6.64+0x1], R59 ;  /* 0x0000013b0600c986 */ /* 0x0009e2000c101124 */
[----:B------:R-:W-:Y:S05]  /*25d0*/  @P3 BRA `(.L_x_46) ;  /* 0x00000000000c3947 */ /* 0x000fea0003800000 */
[----:B--2---:R-:W3:Y:S02]  /*25e0*/  LDG.E.U8 R91, desc[UR36][R96.64+0x8] ;  /* 0x00000824605b7981 */ /* 0x004ee4000c1e1100 */
[----:B---3--:R-:W-:-:S05]  /*25f0*/  PRMT R57, R91, 0x8880, RZ ;  /* 0x000088805b397816 */ /* 0x008fca00000000ff */
[----:B------:R-:W-:-:S07]  /*2600*/  IMAD R88, R57, R90, RZ ;  /* 0x0000005a39587224 */ /* 0x000fce00078e02ff */
.L_x_46:
[----:B------:R-:W-:Y:S05]  /*2610*/  BSYNC B1 ;  /* 0x0000000000017941 */ /* 0x000fea0003800000 */
.L_x_45:
[----:B---3--:R-:W-:Y:S01]  /*2620*/  @!P3 IMAD R57, R60, R89, R88 ;  /* 0x000000593c39b224 */ /* 0x008fe200078e0258 */
[----:B------:R-:W-:Y:S04]  /*2630*/  BSSY B1, `(.L_x_47) ;  /* 0x0000006000017945 */ /* 0x000fe80003800000 */
[----:B------:R3:W-:Y:S01]  /*2640*/  @!P3 STG.E.U8 desc[UR36][R94.64+0x8], R57 ;  /* 0x000008395e00b986 */ /* 0x0007e2000c101124 */
[----:B------:R-:W-:Y:S05]  /*2650*/  @P5 BRA `(.L_x_48) ;  /* 0x00000000000c5947 */ /* 0x000fea0003800000 */
[----:B--2---:R-:W3:Y:S02]  /*2660*/  LDG.E.U8 R91, desc[UR36][R96.64+0x9] ;  /* 0x00000924605b7981 */ /* 0x004ee4000c1e1100 */
[----:B---3--:R-:W-:-:S05]  /*2670*/  PRMT R57, R91, 0x8880, RZ ;  /* 0x000088805b397816 */ /* 0x008fca00000000ff */
[----:B------:R-:W-:-:S07]  /*2680*/  IMAD R88, R57, R90, RZ ;  /* 0x0000005a39587224 */ /* 0x000fce00078e02ff */
.L_x_48:
[----:B------:R-:W-:Y:S05]  /*2690*/  BSYNC B1 ;  /* 0x0000000000017941 */ /* 0x000fea0003800000 */
.L_x_47:
[----:B------:R-:W-:Y:S01]  /*26a0*/  @!P5 IMAD R61, R61, R89, R88 ;  /* 0x000000593d3dd224 */ /* 0x000fe200078e0258 */
[----:B------:R-:W-:Y:S04]  /*26b0*/  BSSY B1, `(.L_x_49) ;  /* 0x0000006000017945 */ /* 0x000fe80003800000 */
[----:B------:R0:W-:Y:S01]  /*26c0*/  @!P5 STG.E.U8 desc[UR36][R94.64+0x9], R61 ;  /* 0x0000093d5e00d986 */ /* 0x0001e2000c101124 */
[----:B------:R-:W-:Y:S05]  /*26d0*/  @P2 BRA `(.L_x_50) ;  /* 0x00000000000c2947 */ /* 0x000fea0003800000 */
[----:B--2---:R-:W3:Y:S02]  /*26e0*/  LDG.E.U8 R91, desc[UR36][R100.64+0x8] ;  /* 0x00000824645b7981 */ /* 0x004ee4000c1e1100 */
[----:B---3--:R-:W-:-:S05]  /*26f0*/  PRMT R57, R91, 0x8880, RZ ;  /* 0x000088805b397816 */ /* 0x008fca00000000ff */
[----:B------:R-:W-:-:S07]  /*2700*/  IMAD R88, R57, R90, RZ ;  /* 0x0000005a39587224 */ /* 0x000fce00078e02ff */
.L_x_50:
[----:B------:R-:W-:Y:S05]  /*2710*/  BSYNC B1 ;  /* 0x0000000000017941 */ /* 0x000fea0003800000 */
.L_x_49:
        /* <DEDUP_REMOVED lines=11> */
.L_x_52:
[----:B------:R-:W-:Y:S05]  /*27d0*/  BSYNC B1 ;  /* 0x0000000000017941 */ /* 0x000fea0003800000 */
.L_x_51:
[----:B------:R-:W-:Y:S01]  /*27e0*/  @!P4 IMAD R63, R63, R89, R88 ;  /* 0x000000593f3fc224 */ /* 0x000fe200078e0258 */
[----:B------:R-:W-:Y:S04]  /*27f0*/  BSSY B1, `(.L_x_53) ;  /* 0x0000006000017945 */ /* 0x000fe80003800000 */
[----:B------:R0:W-:Y:S01]  /*2800*/  @!P4 STG.E.U8 desc[UR36][R6.64+0x9], R63 ;  /* 0x0000093f0600c986 */ /* 0x0001e2000c101124 */
[----:B------:R-:W-:Y:S05]  /*2810*/  @P3 BRA `(.L_x_54) ;  /* 0x00000000000c3947 */ /* 0x000fea0003800000 */
[----:B--2---:R-:W3:Y:S02]  /*2820*/  LDG.E.U8 R91, desc[UR36][R96.64+0x10] ;  /* 0x00001024605b7981 */ /* 0x004ee4000c1e1100 */
[----:B---3--:R-:W-:-:S05]  /*2830*/  PRMT R57, R91, 0x8880, RZ ;  /* 0x000088805b397816 */ /* 0x008fca00000000ff */
[----:B------:R-:W-:-:S07]  /*2840*/  IMAD R88, R57, R90, RZ ;  /* 0x0000005a39587224 */ /* 0x000fce00078e02ff */
.L_x_54:
[----:B------:R-:W-:Y:S05]  /*2850*/  BSYNC B1 ;  /* 0x0000000000017941 */ /* 0x000fea0003800000 */
.L_x_53:
[----:B---3--:R-:W-:Y:S01]  /*2860*/  @!P3 IMAD R57, R64, R89, R88 ;  /* 0x000000594039b224 */ /* 0x008fe200078e0258 */
[----:B------:R-:W-:Y:S04]  /*2870*/  BSSY B1, `(.L_x_55) ;  /* 0x0000006000017945 */ /* 0x000fe80003800000 */
[----:B------:R3:W-:Y:S01]  /*2880*/  @!P3 STG.E.U8 desc[UR36][R94.64+0x10], R57 ;  /* 0x000010395e00b986 */ /* 0x0007e2000c101124 */
[----:B------:R-:W-:Y:S05]  /*2890*/  @P5 BRA `(.L_x_56) ;  /* 0x00000000000c5947 */ /* 0x000fea0003800000 */
[----:B--2---:R-:W3:Y:S02]  /*28a0*/  LDG.E.U8 R91, desc[UR36][R96.64+0x11] ;  /* 0x00001124605b7981 */ /* 0x004ee4000c1e1100 */
[----:B---3--:R-:W-:-:S05]  /*28b0*/  PRMT R57, R91, 0x8880, RZ ;  /* 0x000088805b397816 */ /* 0x008fca00000000ff */
[----:B------:R-:W-:-:S07]  /*28c0*/  IMAD R88, R57, R90, RZ ;  /* 0x0000005a39587224 */ /* 0x000fce00078e02ff */
.L_x_56:
[----:B------:R-:W-:Y:S05]  /*28d0*/  BSYNC B1 ;  /* 0x0000000000017941 */ /* 0x000fea0003800000 */
.L_x_55:
[----:B------:R-:W-:Y:S01]  /*28e0*/  @!P5 IMAD R65, R65, R89, R88 ;  /* 0x000000594141d224 */ /* 0x000fe200078e0258 */
[----:B------:R-:W-:Y:S04]  /*28f0*/  BSSY B1, `(.L_x_57) ;  /* 0x0000006000017945 */ /* 0x000fe80003800000 */
[----:B------:R0:W-:Y:S01]  /*2900*/  @!P5 STG.E.U8 desc[UR36][R94.64+0x11], R65 ;  /* 0x000011415e00d986 */ /* 0x0001e2000c101124 */
[----:B------:R-:W-:Y:S05]  /*2910*/  @P2 BRA `(.L_x_58) ;  /* 0x00000000000c2947 */ /* 0x000fea0003800000 */
[----:B--2---:R-:W3:Y:S02]  /*2920*/  LDG.E.U8 R91, desc[UR36][R100.64+0x10] ;  /* 0x00001024645b7981 */ /* 0x004ee4000c1e1100 */
[----:B---3--:R-:W-:-:S05]  /*2930*/  PRMT R57, R91, 0x8880, RZ ;  /* 0x000088805b397816 */ /* 0x008fca00000000ff */
[----:B------:R-:W-:-:S07]  /*2940*/  IMAD R88, R57, R90, RZ ;  /* 0x0000005a39587224 */ /* 0x000fce00078e02ff */
.L_x_58:
[----:B------:R-:W-:Y:S05]  /*2950*/  BSYNC B1 ;  /* 0x0000000000017941 */ /* 0x000fea0003800000 */
.L_x_57:
        /* <DEDUP_REMOVED lines=11> */
.L_x_60:
[----:B------:R-:W-:Y:S05]  /*2a10*/  BSYNC B1 ;  /* 0x0000000000017941 */ /* 0x000fea0003800000 */
.L_x_59:
[----:B------:R-:W-:Y:S01]  /*2a20*/  @!P4 IMAD R67, R67, R89, R88 ;  /* 0x000000594343c224 */ /* 0x000fe200078e0258 */
[----:B------:R-:W-:Y:S04]  /*2a30*/  BSSY B1, `(.L_x_61) ;  /* 0x0000006000017945 */ /* 0x000fe80003800000 */
[----:B------:R0:W-:Y:S01]  /*2a40*/  @!P4 STG.E.U8 desc[UR36][R6.64+0x11], R67 ;  /* 0x000011430600c986 */ /* 0x0001e2000c101124 */
[----:B------:R-:W-:Y:S05]  /*2a50*/  @P3 BRA `(.L_x_62) ;  /* 0x00000000000c3947 */ /* 0x000fea0003800000 */
[----:B--2---:R-:W3:Y:S02]  /*2a60*/  LDG.E.U8 R91, desc[UR36][R96.64+0x18] ;  /* 0x00001824605b7981 */ /* 0x004ee4000c1e1100 */
[----:B---3--:R-:W-:-:S05]  /*2a70*/  PRMT R57, R91, 0x8880, RZ ;  /* 0x000088805b397816 */ /* 0x008fca00000000ff */
[----:B------:R-:W-:-:S07]  /*2a80*/  IMAD R88, R57, R90, RZ ;  /* 0x0000005a39587224 */ /* 0x000fce00078e02ff */
.L_x_62:
[----:B------:R-:W-:Y:S05]  /*2a90*/  BSYNC B1 ;  /* 0x0000000000017941 */ /* 0x000fea0003800000 */
.L_x_61:
[----:B---3--:R-:W-:Y:S01]  /*2aa0*/  @!P3 IMAD R57, R68, R89, R88 ;  /* 0x000000594439b224 */ /* 0x008fe200078e0258 */
[----:B------:R-:W-:Y:S04]  /*2ab0*/  BSSY B1, `(.L_x_63) ;  /* 0x0000006000017945 */ /* 0x000fe80003800000 */
[----:B------:R3:W-:Y:S01]  /*2ac0*/  @!P3 STG.E.U8 desc[UR36][R94.64+0x18], R57 ;  /* 0x000018395e00b986 */ /* 0x0007e2000c101124 */
[----:B------:R-:W-:Y:S05]  /*2ad0*/  @P5 BRA `(.L_x_64) ;  /* 0x00000000000c5947 */ /* 0x000fea0003800000 */
[----:B--2---:R-:W3:Y:S02]  /*2ae0*/  LDG.E.U8 R91, desc[UR36][R96.64+0x19] ;  /* 0x00001924605b7981 */ /* 0x004ee4000c1e1100 */
[----:B---3--:R-:W-:-:S05]  /*2af0*/  PRMT R57, R91, 0x8880, RZ ;  /* 0x000088805b397816 */ /* 0x008fca00000000ff */
[----:B------:R-:W-:-:S07]  /*2b00*/  IMAD R88, R57, R90, RZ ;  /* 0x0000005a39587224 */ /* 0x000fce00078e02ff */
.L_x_64:
[----:B------:R-:W-:Y:S05]  /*2b10*/  BSYNC B1 ;  /* 0x0000000000017941 */ /* 0x000fea0003800000 */
.L_x_63:
[----:B------:R-:W-:Y:S01]  /*2b20*/  @!P5 IMAD R69, R69, R89, R88 ;  /* 0x000000594545d224 */ /* 0x000fe200078e0258 */
[----:B------:R-:W-:Y:S04]  /*2b30*/  BSSY B1, `(.L_x_65) ;  /* 0x0000006000017945 */ /* 0x000fe80003800000 */
[----:B------:R0:W-:Y:S01]  /*2b40*/  @!P5 STG.E.U8 desc[UR36][R94.64+0x19], R69 ;  /* 0x000019455e00d986 */ /* 0x0001e2000c101124 */
[----:B------:R-:W-:Y:S05]  /*2b50*/  @P2 BRA `(.L_x_66) ;  /* 0x00000000000c2947 */ /* 0x000fea0003800000 */
[----:B--2---:R-:W3:Y:S02]  /*2b60*/  LDG.E.U8 R91, desc[UR36][R100.64+0x18] ;  /* 0x00001824645b7981 */ /* 0x004ee4000c1e1100 */
[----:B---3--:R-:W-:-:S05]  /*2b70*/  PRMT R57, R91, 0x8880, RZ ;  /* 0x000088805b397816 */ /* 0x008fca00000000ff */
[----:B------:R-:W-:-:S07]  /*2b80*/  IMAD R88, R57, R90, RZ ;  /* 0x0000005a39587224 */ /* 0x000fce00078e02ff */
.L_x_66:
[----:B------:R-:W-:Y:S05]  /*2b90*/  BSYNC B1 ;  /* 0x0000000000017941 */ /* 0x000fea0003800000 */
.L_x_65:
        /* <DEDUP_REMOVED lines=11> */
.L_x_68:
[----:B------:R-:W-:Y:S05]  /*2c50*/  BSYNC B1 ;  /* 0x0000000000017941 */ /* 0x000fea0003800000 */
.L_x_67:
[----:B------:R-:W-:Y:S01]  /*2c60*/  @!P4 IMAD R71, R71, R89, R88 ;  /* 0x000000594747c224 */ /* 0x000fe200078e0258 */
[----:B------:R-:W-:Y:S04]  /*2c70*/  BSSY B1, `(.L_x_69) ;  /* 0x0000006000017945 */ /* 0x000fe80003800000 */
[----:B------:R0:W-:Y:S01]  /*2c80*/  @!P4 STG.E.U8 desc[UR36][R6.64+0x19], R71 ;  /* 0x000019470600c986 */ /* 0x0001e2000c101124 */
[----:B------:R-:W-:Y:S05]  /*2c90*/  @P3 BRA `(.L_x_70) ;  /* 0x00000000000c3947 */ /* 0x000fea0003800000 */
[----:B--2---:R-:W3:Y:S02]  /*2ca0*/  LDG.E.U8 R91, desc[UR36][R96.64+0x20] ;  /* 0x00002024605b7981 */ /* 0x004ee4000c1e1100 */
[----:B---3--:R-:W-:-:S05]  /*2cb0*/  PRMT R57, R91, 0x8880, RZ ;  /* 0x000088805b397816 */ /* 0x008fca00000000ff */
[----:B------:R-:W-:-:S07]  /*2cc0*/  IMAD R88, R57, R90, RZ ;  /* 0x0000005a39587224 */ /* 0x000fce00078e02ff */
.L_x_70:
[----:B------:R-:W-:Y:S05]  /*2cd0*/  BSYNC B1 ;  /* 0x0000000000017941 */ /* 0x000fea0003800000 */
.L_x_69:
[----:B---3--:R-:W-:Y:S01]  /*2ce0*/  @!P3 IMAD R57, R72, R89, R88 ;  /* 0x000000594839b224 */ /* 0x008fe200078e0258 */
[----:B------:R-:W-:Y:S04]  /*2cf0*/  BSSY B1, `(.L_x_71) ;  /* 0x0000006000017945 */ /* 0x000fe80003800000 */
[----:B------:R3:W-:Y:S01]  /*2d00*/  @!P3 STG.E.U8 desc[UR36][R94.64+0x20], R57 ;  /* 0x000020395e00b986 */ /* 0x0007e2000c101124 */
[----:B------:R-:W-:Y:S05]  /*2d10*/  @P5 BRA `(.L_x_72) ;  /* 0x00000000000c5947 */ /* 0x000fea0003800000 */
[----:B--2---:R-:W3:Y:S02]  /*2d20*/  LDG.E.U8 R91, desc[UR36][R96.64+0x21] ;  /* 0x00002124605b7981 */ /* 0x004ee4000c1e1100 */
[----:B---3--:R-:W-:-:S05]  /*2d30*/  PRMT R57, R91, 0x8880, RZ ;  /* 0x000088805b397816 */ /* 0x008fca00000000ff */
[----:B------:R-:W-:-:S07]  /*2d40*/  IMAD R88, R57, R90, RZ ;  /* 0x0000005a39587224 */ /* 0x000fce00078e02ff */
.L_x_72:
[----:B------:R-:W-:Y:S05]  /*2d50*/  BSYNC B1 ;  /* 0x0000000000017941 */ /* 0x000fea0003800000 */
.L_x_71:
[----:B------:R-:W-:Y:S01]  /*2d60*/  @!P5 IMAD R73, R73, R89, R88 ;  /* 0x000000594949d224 */ /* 0x000fe200078e0258 */
[----:B------:R-:W-:Y:S04]  /*2d70*/  BSSY B1, `(.L_x_73) ;  /* 0x0000006000017945 */ /* 0x000fe80003800000 */
[----:B------:R0:W-:Y:S01]  /*2d80*/  @!P5 STG.E.U8 desc[UR36][R94.64+0x21], R73 ;  /* 0x000021495e00d986 */ /* 0x0001e2000c101124 */
[----:B------:R-:W-:Y:S05]  /*2d90*/  @P2 BRA `(.L_x_74) ;  /* 0x00000000000c2947 */ /* 0x000fea0003800000 */
[----:B--2---:R-:W3:Y:S02]  /*2da0*/  LDG.E.U8 R91, desc[UR36][R100.64+0x20] ;  /* 0x00002024645b7981 */ /* 0x004ee4000c1e1100 */
[----:B---3--:R-:W-:-:S05]  /*2db0*/  PRMT R57, R91, 0x8880, RZ ;  /* 0x000088805b397816 */ /* 0x008fca00000000ff */
[----:B------:R-:W-:-:S07]  /*2dc0*/  IMAD R88, R57, R90, RZ ;  /* 0x0000005a39587224 */ /* 0x000fce00078e02ff */
.L_x_74:
[----:B------:R-:W-:Y:S05]  /*2dd0*/  BSYNC B1 ;  /* 0x0000000000017941 */ /* 0x000fea0003800000 */
.L_x_73:
        /* <DEDUP_REMOVED lines=11> */
.L_x_76:
[----:B------:R-:W-:Y:S05]  /*2e90*/  BSYNC B1 ;  /* 0x0000000000017941 */ /* 0x000fea0003800000 */
.L_x_75:
[----:B------:R-:W-:Y:S01]  /*2ea0*/  @!P4 IMAD R75, R75, R89, R88 ;  /* 0x000000594b4bc224 */ /* 0x000fe200078e0258 */
[----:B------:R-:W-:Y:S04]  /*2eb0*/  BSSY B1, `(.L_x_77) ;  /* 0x0000006000017945 */ /* 0x000fe80003800000 */
[----:B------:R0:W-:Y:S01]  /*2ec0*/  @!P4 STG.E.U8 desc[UR36][R6.64+0x21], R75 ;  /* 0x0000214b0600c986 */ /* 0x0001e2000c101124 */
[----:B------:R-:W-:Y:S05]  /*2ed0*/  @P3 BRA `(.L_x_78) ;  /* 0x00000000000c3947 */ /* 0x000fea0003800000 */
[----:B--2---:R-:W3:Y:S02]  /*2ee0*/  LDG.E.U8 R91, desc[UR36][R96.64+0x28] ;  /* 0x00002824605b7981 */ /* 0x004ee4000c1e1100 */
[----:B---3--:R-:W-:-:S05]  /*2ef0*/  PRMT R57, R91, 0x8880, RZ ;  /* 0x000088805b397816 */ /* 0x008fca00000000ff */
[----:B------:R-:W-:-:S07]  /*2f00*/  IMAD R88, R57, R90, RZ ;  /* 0x0000005a39587224 */ /* 0x000fce00078e02ff */
.L_x_78:
[----:B------:R-:W-:Y:S05]  /*2f10*/  BSYNC B1 ;  /* 0x0000000000017941 */ /* 0x000fea0003800000 */
.L_x_77:
[----:B---3--:R-:W-:Y:S01]  /*2f20*/  @!P3 IMAD R57, R76, R89, R88 ;  /* 0x000000594c39b224 */ /* 0x008fe200078e0258 */
[----:B------:R-:W-:Y:S04]  /*2f30*/  BSSY B1, `(.L_x_79) ;  /* 0x0000006000017945 */ /* 0x000fe80003800000 */
[----:B------:R3:W-:Y:S01]  /*2f40*/  @!P3 STG.E.U8 desc[UR36][R94.64+0x28], R57 ;  /* 0x000028395e00b986 */ /* 0x0007e2000c101124 */
[----:B------:R-:W-:Y:S05]  /*2f50*/  @P5 BRA `(.L_x_80) ;  /* 0x00000000000c5947 */ /* 0x000fea0003800000 */
[----:B--2---:R-:W3:Y:S02]  /*2f60*/  LDG.E.U8 R91, desc[UR36][R96.64+0x29] ;  /* 0x00002924605b7981 */ /* 0x004ee4000c1e1100 */
[----:B---3--:R-:W-:-:S05]  /*2f70*/  PRMT R57, R91, 0x8880, RZ ;  /* 0x000088805b397816 */ /* 0x008fca00000000ff */
[----:B------:R-:W-:-:S07]  /*2f80*/  IMAD R88, R57, R90, RZ ;  /* 0x0000005a39587224 */ /* 0x000fce00078e02ff */
.L_x_80:
[----:B------:R-:W-:Y:S05]  /*2f90*/  BSYNC B1 ;  /* 0x0000000000017941 */ /* 0x000fea0003800000 */
.L_x_79:
[----:B------:R-:W-:Y:S01]  /*2fa0*/  @!P5 IMAD R77, R77, R89, R88 ;  /* 0x000000594d4dd224 */ /* 0x000fe200078e0258 */
[----:B------:R-:W-:Y:S04]  /*2fb0*/  BSSY B1, `(.L_x_81) ;  /* 0x0000006000017945 */ /* 0x000fe80003800000 */
[----:B------:R0:W-:Y:S01]  /*2fc0*/  @!P5 STG.E.U8 desc[UR36][R94.64+0x29], R77 ;  /* 0x0000294d5e00d986 */ /* 0x0001e2000c101124 */
[----:B------:R-:W-:Y:S05]  /*2fd0*/  @P2 BRA `(.L_x_82) ;  /* 0x00000000000c2947 */ /* 0x000fea0003800000 */
[----:B--2---:R-:W3:Y:S02]  /*2fe0*/  LDG.E.U8 R91, desc[UR36][R100.64+0x28] ;  /* 0x00002824645b7981 */ /* 0x004ee4000c1e1100 */
[----:B---3--:R-:W-:-:S05]  /*2ff0*/  PRMT R57, R91, 0x8880, RZ ;  /* 0x000088805b397816 */ /* 0x008fca00000000ff */
[----:B------:R-:W-:-:S07]  /*3000*/  IMAD R88, R57, R90, RZ ;  /* 0x0000005a39587224 */ /* 0x000fce00078e02ff */
.L_x_82:
[----:B------:R-:W-:Y:S05]  /*3010*/  BSYNC B1 ;  /* 0x0000000000017941 */ /* 0x000fea0003800000 */
.L_x_81:
        /* <DEDUP_REMOVED lines=11> */
.L_x_84:
[----:B------:R-:W-:Y:S05]  /*30d0*/  BSYNC B1 ;  /* 0x0000000000017941 */ /* 0x000fea0003800000 */
.L_x_83:
[----:B------:R-:W-:Y:S01]  /*30e0*/  @!P4 IMAD R79, R79, R89, R88 ;  /* 0x000000594f4fc224 */ /* 0x000fe200078e0258 */
[----:B------:R-:W-:Y:S04]  /*30f0*/  BSSY B1, `(.L_x_85) ;  /* 0x0000006000017945 */ /* 0x000fe80003800000 */
[----:B------:R0:W-:Y:S01]  /*3100*/  @!P4 STG.E.U8 desc[UR36][R6.64+0x29], R79 ;  /* 0x0000294f0600c986 */ /* 0x0001e2000c101124 */
[----:B------:R-:W-:Y:S05]  /*3110*/  @P3 BRA `(.L_x_86) ;  /* 0x00000000000c3947 */ /* 0x000fea0003800000 */
[----:B--2---:R-:W3:Y:S02]  /*3120*/  LDG.E.U8 R91, desc[UR36][R96.64+0x30] ;  /* 0x00003024605b7981 */ /* 0x004ee4000c1e1100 */
[----:B---3--:R-:W-:-:S05]  /*3130*/  PRMT R57, R91, 0x8880, RZ ;  /* 0x000088805b397816 */ /* 0x008fca00000000ff */
[----:B------:R-:W-:-:S07]  /*3140*/  IMAD R88, R57, R90, RZ ;  /* 0x0000005a39587224 */ /* 0x000fce00078e02ff */
.L_x_86:
[----:B------:R-:W-:Y:S05]  /*3150*/  BSYNC B1 ;  /* 0x0000000000017941 */ /* 0x000fea0003800000 */
.L_x_85:
[----:B---3--:R-:W-:Y:S01]  /*3160*/  @!P3 IMAD R57, R80, R89, R88 ;  /* 0x000000595039b224 */ /* 0x008fe200078e0258 */
[----:B------:R-:W-:Y:S04]  /*3170*/  BSSY B1, `(.L_x_87) ;  /* 0x0000006000017945 */ /* 0x000fe80003800000 */
[----:B------:R3:W-:Y:S01]  /*3180*/  @!P3 STG.E.U8 desc[UR36][R94.64+0x30], R57 ;  /* 0x000030395e00b986 */ /* 0x0007e2000c101124 */
[----:B------:R-:W-:Y:S05]  /*3190*/  @P5 BRA `(.L_x_88) ;  /* 0x00000000000c5947 */ /* 0x000fea0003800000 */
[----:B--2---:R-:W3:Y:S02]  /*31a0*/  LDG.E.U8 R91, desc[UR36][R96.64+0x31] ;  /* 0x00003124605b7981 */ /* 0x004ee4000c1e1100 */
[----:B---3--:R-:W-:-:S05]  /*31b0*/  PRMT R57, R91, 0x8880, RZ ;  /* 0x000088805b397816 */ /* 0x008fca00000000ff */
[----:B------:R-:W-:-:S07]  /*31c0*/  IMAD R88, R57, R90, RZ ;  /* 0x0000005a39587224 */ /* 0x000fce00078e02ff */
.L_x_88:
[----:B------:R-:W-:Y:S05]  /*31d0*/  BSYNC B1 ;  /* 0x0000000000017941 */ /* 0x000fea0003800000 */
.L_x_87:
[----:B------:R-:W-:Y:S01]  /*31e0*/  @!P5 IMAD R81, R81, R89, R88 ;  /* 0x000000595151d224 */ /* 0x000fe200078e0258 */
[----:B------:R-:W-:Y:S04]  /*31f0*/  BSSY B1, `(.L_x_89) ;  /* 0x0000006000017945 */ /* 0x000fe80003800000 */
[----:B------:R0:W-:Y:S01]  /*3200*/  @!P5 STG.E.U8 desc[UR36][R94.64+0x31], R81 ;  /* 0x000031515e00d986 */ /* 0x0001e2000c101124 */
[----:B------:R-:W-:Y:S05]  /*3210*/  @P2 BRA `(.L_x_90) ;  /* 0x00000000000c2947 */ /* 0x000fea0003800000 */
[----:B--2---:R-:W3:Y:S02]  /*3220*/  LDG.E.U8 R91, desc[UR36][R100.64+0x30] ;  /* 0x00003024645b7981 */ /* 0x004ee4000c1e1100 */
[----:B---3--:R-:W-:-:S05]  /*3230*/  PRMT R57, R91, 0x8880, RZ ;  /* 0x000088805b397816 */ /* 0x008fca00000000ff */
[----:B------:R-:W-:-:S07]  /*3240*/  IMAD R88, R57, R90, RZ ;  /* 0x0000005a39587224 */ /* 0x000fce00078e02ff */
.L_x_90:
[----:B------:R-:W-:Y:S05]  /*3250*/  BSYNC B1 ;  /* 0x0000000000017941 */ /* 0x000fea0003800000 */
.L_x_89:
[C---:B------:R-:W-:Y:S01]  /*3260*/  ISETP.LT.OR P4, PT, R3.reuse, 0x32, !P1 ;  /* 0x000000320300780c */ /* 0x040fe20004f81670 */
[----:B---3--:R-:W-:Y:S01]  /*3270*/  @!P2 IMAD R57, R82, R89, R88 ;  /* 0x000000595239a224 */ /* 0x008fe200078e0258 */
[----:B------:R-:W-:Y:S01]  /*3280*/  BSSY B1, `(.L_x_91) ;  /* 0x000000b000017945 */ /* 0x000fe20003800000 */
[----:B------:R-:W-:Y:S02]  /*3290*/  ISETP.LT.OR P3, PT, R3, 0x39, !P0 ;  /* 0x000000390300780c */ /* 0x000fe40004761670 */
[----:B------:R-:W-:Y:S01]  /*32a0*/  IADD3 R107, P5, R107, 0x80, RZ ;  /* 0x000000806b6b7810 */ /* 0x000fe20007fbe0ff */
[----:B------:R3:W-:Y:S01]  /*32b0*/  @!P2 STG.E.U8 desc[UR36][R6.64+0x30], R57 ;  /* 0x000030390600a986 */ /* 0x0007e2000c101124 */
[C---:B------:R-:W-:Y:S02]  /*32c0*/  ISETP.LT.OR P2, PT, R3.reuse, 0x39, !P1 ;  /* 0x000000390300780c */ /* 0x040fe40004f41670 */
[C---:B------:R-:W-:Y:S02]  /*32d0*/  ISETP.LT.OR P0, PT, R3.reuse, 0x3a, !P0 ;  /* 0x0000003a0300780c */ /* 0x040fe40004701670 */
[----:B------:R-:W-:-:S02]  /*32e0*/  ISETP.LT.OR P1, PT, R3, 0x3a, !P1 ;  /* 0x0000003a0300780c */ /* 0x000fc40004f21670 */
[----:B------:R-:W-:Y:S11]  /*32f0*/  @P4 BRA `(.L_x_92) ;  /* 0x00000000000c4947 */ /* 0x000ff60003800000 */
[----:B--2---:R-:W3:Y:S02]  /*3300*/  LDG.E.U8 R91, desc[UR36][R100.64+0x31] ;  /* 0x00003124645b7981 */ /* 0x004ee4000c1e1100 */
[----:B---3--:R-:W-:-:S05]  /*3310*/  PRMT R57, R91, 0x8880, RZ ;  /* 0x000088805b397816 */ /* 0x008fca00000000ff */
[----:B------:R-:W-:-:S07]  /*3320*/  IMAD R88, R57, R90, RZ ;  /* 0x0000005a39587224 */ /* 0x000fce00078e02ff */
.L_x_92:
[----:B------:R-:W-:Y:S05]  /*3330*/  BSYNC B1 ;  /* 0x0000000000017941 */ /* 0x000fea0003800000 */
.L_x_91:
[----:B------:R-:W-:Y:S01]  /*3340*/  @!P4 IMAD R83, R83, R89, R88 ;  /* 0x000000595353c224 */ /* 0x000fe200078e0258 */
[----:B------:R-:W-:Y:S04]  /*3350*/  BSSY B1, `(.L_x_93) ;  /* 0x0000006000017945 */ /* 0x000fe80003800000 */
[----:B------:R0:W-:Y:S01]  /*3360*/  @!P4 STG.E.U8 desc[UR36][R6.64+0x31], R83 ;  /* 0x000031530600c986 */ /* 0x0001e2000c101124 */
[----:B------:R-:W-:Y:S05]  /*3370*/  @P3 BRA `(.L_x_94) ;  /* 0x00000000000c3947 */ /* 0x000fea0003800000 */
[----:B--2---:R-:W3:Y:S02]  /*3380*/  LDG.E.U8 R91, desc[UR36][R96.64+0x38] ;  /* 0x00003824605b7981 */ /* 0x004ee4000c1e1100 */
[----:B---3--:R-:W-:-:S05]  /*3390*/  PRMT R57, R91, 0x8880, RZ ;  /* 0x000088805b397816 */ /* 0x008fca00000000ff */
[----:B------:R-:W-:-:S07]  /*33a0*/  IMAD R88, R57, R90, RZ ;  /* 0x0000005a39587224 */ /* 0x000fce00078e02ff */
.L_x_94:
[----:B------:R-:W-:Y:S05]  /*33b0*/  BSYNC B1 ;  /* 0x0000000000017941 */ /* 0x000fea0003800000 */
.L_x_93:
[----:B---3--:R-:W-:Y:S01]  /*33c0*/  @!P3 IMAD R57, R84, R89, R88 ;  /* 0x000000595439b224 */ /* 0x008fe200078e0258 */
[----:B------:R-:W-:Y:S01]  /*33d0*/  BSSY B1, `(.L_x_95) ;  /* 0x0000007000017945 */ /* 0x000fe20003800000 */
[----:B----4-:R-:W-:-:S03]  /*33e0*/  IMAD.X R59, RZ, RZ, R5, P5 ;  /* 0x000000ffff3b7224 */ /* 0x010fc600028e0605 */
[----:B------:R3:W-:Y:S01]  /*33f0*/  @!P3 STG.E.U8 desc[UR36][R94.64+0x38], R57 ;  /* 0x000038395e00b986 */ /* 0x0007e2000c101124 */
[----:B------:R-:W-:Y:S05]  /*3400*/  @P0 BRA `(.L_x_96) ;  /* 0x00000000000c0947 */ /* 0x000fea0003800000 */
[----:B--2---:R-:W2:Y:S02]  /*3410*/  LDG.E.U8 R91, desc[UR36][R96.64+0x39] ;  /* 0x00003924605b7981 */ /* 0x004ea4000c1e1100 */
[----:B--2---:R-:W-:-:S05]  /*3420*/  PRMT R5, R91, 0x8880, RZ ;  /* 0x000088805b057816 */ /* 0x004fca00000000ff */
[----:B------:R-:W-:-:S07]  /*3430*/  IMAD R88, R5, R90, RZ ;  /* 0x0000005a05587224 */ /* 0x000fce00078e02ff */
.L_x_96:
[----:B------:R-:W-:Y:S05]  /*3440*/  BSYNC B1 ;  /* 0x0000000000017941 */ /* 0x000fea0003800000 */
.L_x_95:
[----:B------:R-:W-:Y:S01]  /*3450*/  @!P0 IMAD R85, R85, R89, R88 ;  /* 0x0000005955558224 */ /* 0x000fe200078e0258 */
[----:B------:R-:W-:Y:S01]  /*3460*/  BSSY B1, `(.L_x_97) ;  /* 0x0000007000017945 */ /* 0x000fe20003800000 */
[----:B------:R-:W-:-:S03]  /*3470*/  IMAD R4, R59, R92, RZ ;  /* 0x0000005c3b047224 */ /* 0x000fc600078e02ff */
[----:B------:R4:W-:Y:S01]  /*3480*/  @!P0 STG.E.U8 desc[UR36][R94.64+0x39], R85 ;  /* 0x000039555e008986 */ /* 0x0009e2000c101124 */
[----:B------:R-:W-:Y:S05]  /*3490*/  @P2 BRA `(.L_x_98) ;  /* 0x00000000000c2947 */ /* 0x000fea0003800000 */
[----:B--2---:R-:W2:Y:S02]  /*34a0*/  LDG.E.U8 R91, desc[UR36][R100.64+0x38] ;  /* 0x00003824645b7981 */ /* 0x004ea4000c1e1100 */
[----:B--2---:R-:W-:-:S05]  /*34b0*/  PRMT R5, R91, 0x8880, RZ ;  /* 0x000088805b057816 */ /* 0x004fca00000000ff */
[----:B------:R-:W-:-:S07]  /*34c0*/  IMAD R88, R5, R90, RZ ;  /* 0x0000005a05587224 */ /* 0x000fce00078e02ff */
.L_x_98:
[----:B------:R-:W-:Y:S05]  /*34d0*/  BSYNC B1 ;  /* 0x0000000000017941 */ /* 0x000fea0003800000 */
.L_x_97:
[----:B------:R-:W-:Y:S01]  /*34e0*/  @!P2 IMAD R5, R86, R89, R88 ;  /* 0x000000595605a224 */ /* 0x000fe200078e0258 */
[----:B------:R-:W-:Y:S01]  /*34f0*/  BSSY B1, `(.L_x_99) ;  /* 0x0000009000017945 */ /* 0x000fe20003800000 */
[C---:B---3--:R-:W-:Y:S02]  /*3500*/  IMAD R57, R107.reuse, R93, R4 ;  /* 0x0000005d6b397224 */ /* 0x048fe400078e0204 */
[CC--:B------:R-:W-:Y:S01]  /*3510*/  IMAD.WIDE.U32 R98, R107.reuse, R92.reuse, R98 ;  /* 0x0000005c6b627225 */ /* 0x0c0fe200078e0062 */
[----:B------:R3:W-:Y:S03]  /*3520*/  @!P2 STG.E.U8 desc[UR36][R6.64+0x38], R5 ;  /* 0x000038050600a986 */ /* 0x0007e6000c101124 */
[----:B------:R-:W-:Y:S01]  /*3530*/  IMAD.WIDE.U32 R92, R107, R92, R20 ;  /* 0x0000005c6b5c7225 */ /* 0x000fe200078e0014 */
[----:B------:R-:W-:Y:S06]  /*3540*/  @P1 BRA `(.L_x_100) ;  /* 0x00000000000c1947 */ /* 0x000fec0003800000 */
[----:B--2---:R-:W3:Y:S02]  /*3550*/  LDG.E.U8 R91, desc[UR36][R100.64+0x39] ;  /* 0x00003924645b7981 */ /* 0x004ee4000c1e1100 */
[----:B---3--:R-:W-:-:S05]  /*3560*/  PRMT R5, R91, 0x8880, RZ ;  /* 0x000088805b057816 */ /* 0x008fca00000000ff */
[----:B------:R-:W-:-:S07]  /*3570*/  IMAD R88, R5, R90, RZ ;  /* 0x0000005a05587224 */ /* 0x000fce00078e02ff */
.L_x_100:
[----:B------:R-:W-:Y:S05]  /*3580*/  BSYNC B1 ;  /* 0x0000000000017941 */ /* 0x000fea0003800000 */
.L_x_99:
[----:B------:R-:W-:Y:S01]  /*3590*/  @!P1 IMAD R87, R87, R89, R88 ;  /* 0x0000005957579224 */ /* 0x000fe200078e0258 */
[----:B------:R-:W-:Y:S01]  /*35a0*/  ISETP.GE.AND P2, PT, R102, 0x81, PT ;  /* 0x000000816600780c */ /* 0x000fe20003f46270 */
[----:B------:R-:W-:Y:S01]  /*35b0*/  BSSY B1, `(.L_x_101) ;  /* 0x000000c000017945 */ /* 0x000fe20003800000 */
[----:B------:R-:W-:Y:S02]  /*35c0*/  IADD3 R4, P5, R92, R12, RZ ;  /* 0x0000000c5c047210 */ /* 0x000fe40007fbe0ff */
[----:B------:R0:W-:Y:S01]  /*35d0*/  @!P1 STG.E.U8 desc[UR36][R6.64+0x39], R87 ;  /* 0x0000395706009986 */ /* 0x0001e2000c101124 */
[----:B------:R-:W-:Y:S02]  /*35e0*/  ISETP.LT.OR P1, PT, R3, 0x1, !P2 ;  /* 0x000000010300780c */ /* 0x000fe40005721670 */
[----:B---3--:R-:W-:Y:S02]  /*35f0*/  IADD3.X R5, R13, R93, R57, P5, !PT ;  /* 0x0000005d0d057210 */ /* 0x008fe40002ffe439 */
[----:B------:R-:W-:-:S02]  /*3600*/  ISETP.GE.AND P0, PT, R102, 0x89, PT ;  /* 0x000000896600780c */ /* 0x000fc40003f06270 */
[----:B------:R-:W-:Y:S02]  /*3610*/  IADD3 R12, P4, P3, R14, R12, R98 ;  /* 0x0000000c0e0c7210 */ /* 0x000fe40007b9e062 */
[----:B------:R-:W-:-:S05]  /*3620*/  ISETP.LT.OR P5, PT, R3, 0x2, !P2 ;  /* 0x000000020300780c */ /* 0x000fca00057a1670 */
[----:B0-----:R-:W-:Y:S08]  /*3630*/  @P1 BRA `(.L_x_102) ;  /* 0x00000000000c1947 */ /* 0x001ff00003800000 */
[----:B--2---:R-:W2:Y:S02]  /*3640*/  LDG.E.U8 R91, desc[UR36][R4.64] ;  /* 0x00000024045b7981 */ /* 0x004ea4000c1e1100 */
[----:B--2---:R-:W-:-:S05]  /*3650*/  PRMT R7, R91, 0x8880, RZ ;  /* 0x000088805b077816 */ /* 0x004fca00000000ff */
[----:B------:R-:W-:-:S07]  /*3660*/  IMAD R88, R7, R90, RZ ;  /* 0x0000005a07587224 */ /* 0x000fce00078e02ff */
.L_x_102:
[----:B------:R-:W-:Y:S05]  /*3670*/  BSYNC B1 ;  /* 0x0000000000017941 */ /* 0x000fea0003800000 */
.L_x_101:
[----:B------:R-:W-:Y:S01]  /*3680*/  @!P1 IMAD R7, R24, R89, R88 ;  /* 0x0000005918079224 */ /* 0x000fe200078e0258 */
[----:B------:R-:W-:Y:S01]  /*3690*/  BSSY B1, `(.L_x_103) ;  /* 0x0000007000017945 */ /* 0x000fe20003800000 */
[----:B------:R-:W-:-:S03]  /*36a0*/  IMAD.IADD R98, R57, 0x1, R99 ;  /* 0x0000000139627824 */ /* 0x000fc600078e0263 */
[----:B------:R0:W-:Y:S01]  /*36b0*/  @!P1 STG.E.U8 desc[UR36][R8.64], R7 ;  /* 0x0000000708009986 */ /* 0x0001e2000c101124 */
[----:B------:R-:W-:Y:S05]  /*36c0*/  @P5 BRA `(.L_x_104) ;  /* 0x00000000000c5947 */ /* 0x000fea0003800000 */
[----:B--2---:R-:W0:Y:S02]  /*36d0*/  LDG.E.U8 R91, desc[UR36][R4.64+0x1] ;  /* 0x00000124045b7981 */ /* 0x004e24000c1e1100 */
[----:B0-----:R-:W-:-:S05]  /*36e0*/  PRMT R7, R91, 0x8880, RZ ;  /* 0x000088805b077816 */ /* 0x001fca00000000ff */
[----:B------:R-:W-:-:S07]  /*36f0*/  IMAD R88, R7, R90, RZ ;  /* 0x0000005a07587224 */ /* 0x000fce00078e02ff */
.L_x_104:
[----:B------:R-:W-:Y:S05]  /*3700*/  BSYNC B1 ;  /* 0x0000000000017941 */ /* 0x000fea0003800000 */
.L_x_103:
[----:B------:R-:W-:Y:S01]  /*3710*/  ISETP.LT.OR P1, PT, R3, 0x1, !P0 ;  /* 0x000000010300780c */ /* 0x000fe20004721670 */
[----:B------:R-:W-:Y:S01]  /*3720*/  @!P5 IMAD R25, R25, R89, R88 ;  /* 0x000000591919d224 */ /* 0x000fe200078e0258 */
[----:B------:R-:W-:Y:S01]  /*3730*/  BSSY B1, `(.L_x_105) ;  /* 0x000000a000017945 */ /* 0x000fe20003800000 */
[----:B------:R-:W-:Y:S02]  /*3740*/  IADD3.X R13, R21, R13, R98, P4, P3 ;  /* 0x0000000d150d7210 */ /* 0x000fe400027e6462 */
[C---:B------:R-:W-:Y:S01]  /*3750*/  ISETP.LT.OR P4, PT, R3.reuse, 0x2, !P0 ;  /* 0x000000020300780c */ /* 0x040fe20004781670 */
[----:B------:R3:W-:Y:S01]  /*3760*/  @!P5 STG.E.U8 desc[UR36][R8.64+0x1], R25 ;  /* 0x000001190800d986 */ /* 0x0007e2000c101124 */
[C---:B------:R-:W-:Y:S02]  /*3770*/  ISETP.LT.OR P5, PT, R3.reuse, 0x9, !P2 ;  /* 0x000000090300780c */ /* 0x040fe400057a1670 */
[----:B------:R-:W-:-:S04]  /*3780*/  ISETP.LT.OR P3, PT, R3, 0xa, !P2 ;  /* 0x0000000a0300780c */ /* 0x000fc80005761670 */
[----:B------:R-:W-:Y:S09]  /*3790*/  @P1 BRA `(.L_x_106) ;  /* 0x00000000000c1947 */ /* 0x000ff20003800000 */
[----:B--2---:R-:W0:Y:S02]  /*37a0*/  LDG.E.U8 R91, desc[UR36][R12.64] ;  /* 0x000000240c5b7981 */ /* 0x004e24000c1e1100 */
[----:B0-----:R-:W-:-:S05]  /*37b0*/  PRMT R7, R91, 0x8880, RZ ;  /* 0x000088805b077816 */ /* 0x001fca00000000ff */
[----:B------:R-:W-:-:S07]  /*37c0*/  IMAD R88, R7, R90, RZ ;  /* 0x0000005a07587224 */ /* 0x000fce00078e02ff */
.L_x_106:
[----:B------:R-:W-:Y:S05]  /*37d0*/  BSYNC B1 ;  /* 0x0000000000017941 */ /* 0x000fea0003800000 */
.L_x_105:
[----:B0-----:R-:W-:Y:S01]  /*37e0*/  @!P1 IMAD R7, R26, R89, R88 ;  /* 0x000000591a079224 */ /* 0x001fe200078e0258 */
[----:B------:R-:W-:Y:S04]  /*37f0*/  BSSY B1, `(.L_x_107) ;  /* 0x0000006000017945 */ /* 0x000fe80003800000 */
[----:B------:R0:W-:Y:S01]  /*3800*/  @!P1 STG.E.U8 desc[UR36][R10.64], R7 ;  /* 0x000000070a009986 */ /* 0x0001e2000c101124 */
[----:B------:R-:W-:Y:S05]  /*3810*/  @P4 BRA `(.L_x_108) ;  /* 0x00000000000c4947 */ /* 0x000fea0003800000 */
[----:B--2---:R-:W0:Y:S02]  /*3820*/  LDG.E.U8 R91, desc[UR36][R12.64+0x1] ;  /* 0x000001240c5b7981 */ /* 0x004e24000c1e1100 */
[----:B0-----:R-:W-:-:S05]  /*3830*/  PRMT R7, R91, 0x8880, RZ ;  /* 0x000088805b077816 */ /* 0x001fca00000000ff */
[----:B------:R-:W-:-:S07]  /*3840*/  IMAD R88, R7, R90, RZ ;  /* 0x0000005a07587224 */ /* 0x000fce00078e02ff */
.L_x_108:
[----:B------:R-:W-:Y:S05]  /*3850*/  BSYNC B1 ;  /* 0x0000000000017941 */ /* 0x000fea0003800000 */
.L_x_107:
[----:B------:R-:W-:Y:S01]  /*3860*/  @!P4 IMAD R27, R27, R89, R88 ;  /* 0x000000591b1bc224 */ /* 0x000fe200078e0258 */
[----:B------:R-:W-:Y:S04]  /*3870*/  BSSY B1, `(.L_x_109) ;  /* 0x0000006000017945 */ /* 0x000fe80003800000 */
[----:B------:R0:W-:Y:S01]  /*3880*/  @!P4 STG.E.U8 desc[UR36][R10.64+0x1], R27 ;  /* 0x0000011b0a00c986 */ /* 0x0001e2000c101124 */
[----:B------:R-:W-:Y:S05]  /*3890*/  @P5 BRA `(.L_x_110) ;  /* 0x00000000000c5947 */ /* 0x000fea0003800000 */
[----:B--2---:R-:W0:Y:S02]  /*38a0*/  LDG.E.U8 R91, desc[UR36][R4.64+0x8] ;  /* 0x00000824045b7981 */ /* 0x004e24000c1e1100 */
[----:B0-----:R-:W-:-:S05]  /*38b0*/  PRMT R7, R91, 0x8880, RZ ;  /* 0x000088805b077816 */ /* 0x001fca00000000ff */
[----:B------:R-:W-:-:S07]  /*38c0*/  IMAD R88, R7, R90, RZ ;  /* 0x0000005a07587224 */ /* 0x000fce00078e02ff */
.L_x_110:
[----:B------:R-:W-:Y:S05]  /*38d0*/  BSYNC B1 ;  /* 0x0000000000017941 */ /* 0x000fea0003800000 */
.L_x_109:
[----:B0-----:R-:W-:Y:S01]  /*38e0*/  @!P5 IMAD R7, R28, R89, R88 ;  /* 0x000000591c07d224 */ /* 0x001fe200078e0258 */
[----:B------:R-:W-:Y:S04]  /*38f0*/  BSSY B1, `(.L_x_111) ;  /* 0x0000006000017945 */ /* 0x000fe80003800000 */
[----:B------:R0:W-:Y:S01]  /*3900*/  @!P5 STG.E.U8 desc[UR36][R8.64+0x8], R7 ;  /* 0x000008070800d986 */ /* 0x0001e2000c101124 */
[----:B------:R-:W-:Y:S05]  /*3910*/  @P3 BRA `(.L_x_112) ;  /* 0x00000000000c3947 */ /* 0x000fea0003800000 */
[----:B--2---:R-:W0:Y:S02]  /*3920*/  LDG.E.U8 R91, desc[UR36][R4.64+0x9] ;  /* 0x00000924045b7981 */ /* 0x004e24000c1e1100 */
[----:B0-----:R-:W-:-:S05]  /*3930*/  PRMT R7, R91, 0x8880, RZ ;  /* 0x000088805b077816 */ /* 0x001fca00000000ff */
[----:B------:R-:W-:-:S07]  /*3940*/  IMAD R88, R7, R90, RZ ;  /* 0x0000005a07587224 */ /* 0x000fce00078e02ff */
.L_x_112:
[----:B------:R-:W-:Y:S05]  /*3950*/  BSYNC B1 ;  /* 0x0000000000017941 */ /* 0x000fea0003800000 */
.L_x_111:
[----:B------:R-:W-:Y:S01]  /*3960*/  ISETP.LT.OR P5, PT, R3, 0x9, !P0 ;  /* 0x000000090300780c */ /* 0x000fe200047a1670 */
[----:B------:R-:W-:Y:S01]  /*3970*/  @!P3 IMAD R29, R29, R89, R88 ;  /* 0x000000591d1db224 */ /* 0x000fe200078e0258 */
[----:B------:R-:W-:Y:S01]  /*3980*/  BSSY B1, `(.L_x_113) ;  /* 0x0000009000017945 */ /* 0x000fe20003800000 */
[C---:B------:R-:W-:Y:S02]  /*3990*/  ISETP.LT.OR P4, PT, R3.reuse, 0xa, !P0 ;  /* 0x0000000a0300780c */ /* 0x040fe40004781670 */
[C---:B------:R-:W-:Y:S01]  /*39a0*/  ISETP.LT.OR P1, PT, R3.reuse, 0x12, !P2 ;  /* 0x000000120300780c */ /* 0x040fe20005721670 */
[----:B------:R0:W-:Y:S01]  /*39b0*/  @!P3 STG.E.U8 desc[UR36][R8.64+0x9], R29 ;  /* 0x0000091d0800b986 */ /* 0x0001e2000c101124 */
[----:B------:R-:W-:-:S06]  /*39c0*/  ISETP.LT.OR P3, PT, R3, 0x11, !P2 ;  /* 0x000000110300780c */ /* 0x000fcc0005761670 */
[----:B------:R-:W-:Y:S07]  /*39d0*/  @P5 BRA `(.L_x_114) ;  /* 0x00000000000c5947 */ /* 0x000fee0003800000 */
[----:B--2---:R-:W0:Y:S02]  /*39e0*/  LDG.E.U8 R91, desc[UR36][R12.64+0x8] ;  /* 0x000008240c5b7981 */ /* 0x004e24000c1e1100 */
[----:B0-----:R-:W-:-:S05]  /*39f0*/  PRMT R7, R91, 0x8880, RZ ;  /* 0x000088805b077816 */ /* 0x001fca00000000ff */
[----:B------:R-:W-:-:S07]  /*3a00*/  IMAD R88, R7, R90, RZ ;  /* 0x0000005a07587224 */ /* 0x000fce00078e02ff */
.L_x_114:
[----:B------:R-:W-:Y:S05]  /*3a10*/  BSYNC B1 ;  /* 0x0000000000017941 */ /* 0x000fea0003800000 */
.L_x_113:
[----:B0-----:R-:W-:Y:S01]  /*3a20*/  @!P5 IMAD R7, R30, R89, R88 ;  /* 0x000000591e07d224 */ /* 0x001fe200078e0258 */
[----:B------:R-:W-:Y:S04]  /*3a30*/  BSSY B1, `(.L_x_115) ;  /* 0x0000006000017945 */ /* 0x000fe80003800000 */
[----:B------:R0:W-:Y:S01]  /*3a40*/  @!P5 STG.E.U8 desc[UR36][R10.64+0x8], R7 ;  /* 0x000008070a00d986 */ /* 0x0001e2000c101124 */
[----:B------:R-:W-:Y:S05]  /*3a50*/  @P4 BRA `(.L_x_116) ;  /* 0x00000000000c4947 */ /* 0x000fea0003800000 */
[----:B--2---:R-:W0:Y:S02]  /*3a60*/  LDG.E.U8 R91, desc[UR36][R12.64+0x9] ;  /* 0x000009240c5b7981 */ /* 0x004e24000c1e1100 */
[----:B0-----:R-:W-:-:S05]  /*3a70*/  PRMT R7, R91, 0x8880, RZ ;  /* 0x000088805b077816 */ /* 0x001fca00000000ff */
[----:B------:R-:W-:-:S07]  /*3a80*/  IMAD R88, R7, R90, RZ ;  /* 0x0000005a07587224 */ /* 0x000fce00078e02ff */
.L_x_116:
[----:B------:R-:W-:Y:S05]  /*3a90*/  BSYNC B1 ;  /* 0x0000000000017941 */ /* 0x000fea0003800000 */
.L_x_115:
[----:B------:R-:W-:Y:S01]  /*3aa0*/  @!P4 IMAD R31, R31, R89, R88 ;  /* 0x000000591f1fc224 */ /* 0x000fe200078e0258 */
[----:B------:R-:W-:Y:S04]  /*3ab0*/  BSSY B1, `(.L_x_117) ;  /* 0x0000006000017945 */ /* 0x000fe80003800000 */
[----:B------:R0:W-:Y:S01]  /*3ac0*/  @!P4 STG.E.U8 desc[UR36][R10.64+0x9], R31 ;  /* 0x0000091f0a00c986 */ /* 0x0001e2000c101124 */
[----:B------:R-:W-:Y:S05]  /*3ad0*/  @P3 BRA `(.L_x_118) ;  /* 0x00000000000c3947 */ /* 0x000fea0003800000 */
[----:B--2---:R-:W0:Y:S02]  /*3ae0*/  LDG.E.U8 R91, desc[UR36][R4.64+0x10] ;  /* 0x00001024045b7981 */ /* 0x004e24000c1e1100 */
[----:B0-----:R-:W-:-:S05]  /*3af0*/  PRMT R7, R91, 0x8880, RZ ;  /* 0x000088805b077816 */ /* 0x001fca00000000ff */
[----:B------:R-:W-:-:S07]  /*3b00*/  IMAD R88, R7, R90, RZ ;  /* 0x0000005a07587224 */ /* 0x000fce00078e02ff */
.L_x_118:
[----:B------:R-:W-:Y:S05]  /*3b10*/  BSYNC B1 ;  /* 0x0000000000017941 */ /* 0x000fea0003800000 */
.L_x_117:
[----:B0-----:R-:W-:Y:S01]  /*3b20*/  @!P3 IMAD R7, R32, R89, R88 ;  /* 0x000000592007b224 */ /* 0x001fe200078e0258 */
[----:B------:R-:W-:Y:S04]  /*3b30*/  BSSY B1, `(.L_x_119) ;  /* 0x0000006000017945 */ /* 0x000fe80003800000 */
[----:B------:R0:W-:Y:S01]  /*3b40*/  @!P3 STG.E.U8 desc[UR36][R8.64+0x10], R7 ;  /* 0x000010070800b986 */ /* 0x0001e2000c101124 */
[----:B------:R-:W-:Y:S05]  /*3b50*/  @P1 BRA `(.L_x_120) ;  /* 0x00000000000c1947 */ /* 0x000fea0003800000 */
[----:B--2---:R-:W0:Y:S02]  /*3b60*/  LDG.E.U8 R91, desc[UR36][R4.64+0x11] ;  /* 0x00001124045b7981 */ /* 0x004e24000c1e1100 */
[----:B0-----:R-:W-:-:S05]  /*3b70*/  PRMT R7, R91, 0x8880, RZ ;  /* 0x000088805b077816 */ /* 0x001fca00000000ff */
[----:B------:R-:W-:-:S07]  /*3b80*/  IMAD R88, R7, R90, RZ ;  /* 0x0000005a07587224 */ /* 0x000fce00078e02ff */
.L_x_120:
[----:B------:R-:W-:Y:S05]  /*3b90*/  BSYNC B1 ;  /* 0x0000000000017941 */ /* 0x000fea0003800000 */
.L_x_119:
        /* <DEDUP_REMOVED lines=11> */
.L_x_122:
[----:B------:R-:W-:Y:S05]  /*3c50*/  BSYNC B1 ;  /* 0x0000000000017941 */ /* 0x000fea0003800000 */
.L_x_121:
[----:B0-----:R-:W-:Y:S01]  /*3c60*/  @!P4 IMAD R7, R34, R89, R88 ;  /* 0x000000592207c224 */ /* 0x001fe200078e0258 */
[----:B------:R-:W-:Y:S04]  /*3c70*/  BSSY B1, `(.L_x_123) ;  /* 0x0000006000017945 */ /* 0x000fe80003800000 */
[----:B------:R0:W-:Y:S01]  /*3c80*/  @!P4 STG.E.U8 desc[UR36][R10.64+0x10], R7 ;  /* 0x000010070a00c986 */ /* 0x0001e2000c101124 */
[----:B------:R-:W-:Y:S05]  /*3c90*/  @P3 BRA `(.L_x_124) ;  /* 0x00000000000c3947 */ /* 0x000fea0003800000 */
[----:B--2---:R-:W0:Y:S02]  /*3ca0*/  LDG.E.U8 R91, desc[UR36][R12.64+0x11] ;  /* 0x000011240c5b7981 */ /* 0x004e24000c1e1100 */
[----:B0-----:R-:W-:-:S05]  /*3cb0*/  PRMT R7, R91, 0x8880, RZ ;  /* 0x000088805b077816 */ /* 0x001fca00000000ff */
[----:B------:R-:W-:-:S07]  /*3cc0*/  IMAD R88, R7, R90, RZ ;  /* 0x0000005a07587224 */ /* 0x000fce00078e02ff */
.L_x_124:
[----:B------:R-:W-:Y:S05]  /*3cd0*/  BSYNC B1 ;  /* 0x0000000000017941 */ /* 0x000fea0003800000 */
.L_x_123:
[----:B------:R-:W-:Y:S01]  /*3ce0*/  @!P3 IMAD R35, R35, R89, R88 ;  /* 0x000000592323b224 */ /* 0x000fe200078e0258 */
[----:B------:R-:W-:Y:S04]  /*3cf0*/  BSSY B1, `(.L_x_125) ;  /* 0x0000006000017945 */ /* 0x000fe80003800000 */
[----:B------:R0:W-:Y:S01]  /*3d00*/  @!P3 STG.E.U8 desc[UR36][R10.64+0x11], R35 ;  /* 0x000011230a00b986 */ /* 0x0001e2000c101124 */
[----:B------:R-:W-:Y:S05]  /*3d10*/  @P5 BRA `(.L_x_126) ;  /* 0x00000000000c5947 */ /* 0x000fea0003800000 */
[----:B--2---:R-:W0:Y:S02]  /*3d20*/  LDG.E.U8 R91, desc[UR36][R4.64+0x18] ;  /* 0x00001824045b7981 */ /* 0x004e24000c1e1100 */
[----:B0-----:R-:W-:-:S05]  /*3d30*/  PRMT R7, R91, 0x8880, RZ ;  /* 0x000088805b077816 */ /* 0x001fca00000000ff */
[----:B------:R-:W-:-:S07]  /*3d40*/  IMAD R88, R7, R90, RZ ;  /* 0x0000005a07587224 */ /* 0x000fce00078e02ff */
.L_x_126:
[----:B------:R-:W-:Y:S05]  /*3d50*/  BSYNC B1 ;  /* 0x0000000000017941 */ /* 0x000fea0003800000 */
.L_x_125:
[----:B0-----:R-:W-:Y:S01]  /*3d60*/  @!P5 IMAD R7, R36, R89, R88 ;  /* 0x000000592407d224 */ /* 0x001fe200078e0258 */
[----:B------:R-:W-:Y:S04]  /*3d70*/  BSSY B1, `(.L_x_127) ;  /* 0x0000006000017945 */ /* 0x000fe80003800000 */
[----:B------:R0:W-:Y:S01]  /*3d80*/  @!P5 STG.E.U8 desc[UR36][R8.64+0x18], R7 ;  /* 0x000018070800d986 */ /* 0x0001e2000c101124 */
[----:B------:R-:W-:Y:S05]  /*3d90*/  @P1 BRA `(.L_x_128) ;  /* 0x00000000000c1947 */ /* 0x000fea0003800000 */
[----:B--2---:R-:W0:Y:S02]  /*3da0*/  LDG.E.U8 R91, desc[UR36][R4.64+0x19] ;  /* 0x00001924045b7981 */ /* 0x004e24000c1e1100 */
[----:B0-----:R-:W-:-:S05]  /*3db0*/  PRMT R7, R91, 0x8880, RZ ;  /* 0x000088805b077816 */ /* 0x001fca00000000ff */
[----:B------:R-:W-:-:S07]  /*3dc0*/  IMAD R88, R7, R90, RZ ;  /* 0x0000005a07587224 */ /* 0x000fce00078e02ff */
.L_x_128:
[----:B------:R-:W-:Y:S05]  /*3dd0*/  BSYNC B1 ;  /* 0x0000000000017941 */ /* 0x000fea0003800000 */
.L_x_127:
        /* <DEDUP_REMOVED lines=11> */
.L_x_130:
[----:B------:R-:W-:Y:S05]  /*3e90*/  BSYNC B1 ;  /* 0x0000000000017941 */ /* 0x000fea0003800000 */
.L_x_129:
[----:B0-----:R-:W-:Y:S01]  /*3ea0*/  @!P4 IMAD R7, R38, R89, R88 ;  /* 0x000000592607c224 */ /* 0x001fe200078e0258 */
[----:B------:R-:W-:Y:S04]  /*3eb0*/  BSSY B1, `(.L_x_131) ;  /* 0x0000006000017945 */ /* 0x000fe80003800000 */
[----:B------:R0:W-:Y:S01]  /*3ec0*/  @!P4 STG.E.U8 desc[UR36][R10.64+0x18], R7 ;  /* 0x000018070a00c986 */ /* 0x0001e2000c101124 */
[----:B------:R-:W-:Y:S05]  /*3ed0*/  @P3 BRA `(.L_x_132) ;  /* 0x00000000000c3947 */ /* 0x000fea0003800000 */
[----:B--2---:R-:W0:Y:S02]  /*3ee0*/  LDG.E.U8 R91, desc[UR36][R12.64+0x19] ;  /* 0x000019240c5b7981 */ /* 0x004e24000c1e1100 */
[----:B0-----:R-:W-:-:S05]  /*3ef0*/  PRMT R7, R91, 0x8880, RZ ;  /* 0x000088805b077816 */ /* 0x001fca00000000ff */
[----:B------:R-:W-:-:S07]  /*3f00*/  IMAD R88, R7, R90, RZ ;  /* 0x0000005a07587224 */ /* 0x000fce00078e02ff */
.L_x_132:
[----:B------:R-:W-:Y:S05]  /*3f10*/  BSYNC B1 ;  /* 0x0000000000017941 */ /* 0x000fea0003800000 */
.L_x_131:
[----:B------:R-:W-:Y:S01]  /*3f20*/  @!P3 IMAD R39, R39, R89, R88 ;  /* 0x000000592727b224 */ /* 0x000fe200078e0258 */
[----:B------:R-:W-:Y:S04]  /*3f30*/  BSSY B1, `(.L_x_133) ;  /* 0x0000006000017945 */ /* 0x000fe80003800000 */
[----:B------:R0:W-:Y:S01]  /*3f40*/  @!P3 STG.E.U8 desc[UR36][R10.64+0x19], R39 ;  /* 0x000019270a00b986 */ /* 0x0001e2000c101124 */
[----:B------:R-:W-:Y:S05]  /*3f50*/  @P5 BRA `(.L_x_134) ;  /* 0x00000000000c5947 */ /* 0x000fea0003800000 */
[----:B--2---:R-:W0:Y:S02]  /*3f60*/  LDG.E.U8 R91, desc[UR36][R4.64+0x20] ;  /* 0x00002024045b7981 */ /* 0x004e24000c1e1100 */
[----:B0-----:R-:W-:-:S05]  /*3f70*/  PRMT R7, R91, 0x8880, RZ ;  /* 0x000088805b077816 */ /* 0x001fca00000000ff */
[----:B------:R-:W-:-:S07]  /*3f80*/  IMAD R88, R7, R90, RZ ;  /* 0x0000005a07587224 */ /* 0x000fce00078e02ff */
.L_x_134:
[----:B------:R-:W-:Y:S05]  /*3f90*/  BSYNC B1 ;  /* 0x0000000000017941 */ /* 0x000fea0003800000 */
.L_x_133:
[----:B0-----:R-:W-:Y:S01]  /*3fa0*/  @!P5 IMAD R7, R40, R89, R88 ;  /* 0x000000592807d224 */ /* 0x001fe200078e0258 */
[----:B------:R-:W-:Y:S04]  /*3fb0*/  BSSY B1, `(.L_x_135) ;  /* 0x0000006000017945 */ /* 0x000fe80003800000 */
[----:B------:R0:W-:Y:S01]  /*3fc0*/  @!P5 STG.E.U8 desc[UR36][R8.64+0x20], R7 ;  /* 0x000020070800d986 */ /* 0x0001e2000c101124 */
[----:B------:R-:W-:Y:S05]  /*3fd0*/  @P1 BRA `(.L_x_136) ;  /* 0x00000000000c1947 */ /* 0x000fea0003800000 */
[----:B--2---:R-:W0:Y:S02]  /*3fe0*/  LDG.E.U8 R91, desc[UR36][R4.64+0x21] ;  /* 0x00002124045b7981 */ /* 0x004e24000c1e1100 */
[----:B0-----:R-:W-:-:S05]  /*3ff0*/  PRMT R7, R91, 0x8880, RZ ;  /* 0x000088805b077816 */ /* 0x001fca00000000ff */
[----:B------:R-:W-:-:S07]  /*4000*/  IMAD R88, R7, R90, RZ ;  /* 0x0000005a07587224 */ /* 0x000fce00078e02ff */
.L_x_136:
[----:B------:R-:W-:Y:S05]  /*4010*/  BSYNC B1 ;  /* 0x0000000000017941 */ /* 0x000fea0003800000 */
.L_x_135:
        /* <DEDUP_REMOVED lines=11> */
.L_x_138:
[----:B------:R-:W-:Y:S05]  /*40d0*/  BSYNC B1 ;  /* 0x0000000000017941 */ /* 0x000fea0003800000 */
.L_x_137:
[----:B0-----:R-:W-:Y:S01]  /*40e0*/  @!P4 IMAD R7, R42, R89, R88 ;  /* 0x000000592a07c224 */ /* 0x001fe200078e0258 */
[----:B------:R-:W-:Y:S04]  /*40f0*/  BSSY B1, `(.L_x_139) ;  /* 0x0000006000017945 */ /* 0x000fe80003800000 */
[----:B------:R0:W-:Y:S01]  /*4100*/  @!P4 STG.E.U8 desc[UR36][R10.64+0x20], R7 ;  /* 0x000020070a00c986 */ /* 0x0001e2000c101124 */
[----:B------:R-:W-:Y:S05]  /*4110*/  @P3 BRA `(.L_x_140) ;  /* 0x00000000000c3947 */ /* 0x000fea0003800000 */
[----:B--2---:R-:W0:Y:S02]  /*4120*/  LDG.E.U8 R91, desc[UR36][R12.64+0x21] ;  /* 0x000021240c5b7981 */ /* 0x004e24000c1e1100 */
[----:B0-----:R-:W-:-:S05]  /*4130*/  PRMT R7, R91, 0x8880, RZ ;  /* 0x000088805b077816 */ /* 0x001fca00000000ff */
[----:B------:R-:W-:-:S07]  /*4140*/  IMAD R88, R7, R90, RZ ;  /* 0x0000005a07587224 */ /* 0x000fce00078e02ff */
.L_x_140:
[----:B------:R-:W-:Y:S05]  /*4150*/  BSYNC B1 ;  /* 0x0000000000017941 */ /* 0x000fea0003800000 */
.L_x_139:
[----:B------:R-:W-:Y:S01]  /*4160*/  @!P3 IMAD R43, R43, R89, R88 ;  /* 0x000000592b2bb224 */ /* 0x000fe200078e0258 */
[----:B------:R-:W-:Y:S04]  /*4170*/  BSSY B1, `(.L_x_141) ;  /* 0x0000006000017945 */ /* 0x000fe80003800000 */
[----:B------:R0:W-:Y:S01]  /*4180*/  @!P3 STG.E.U8 desc[UR36][R10.64+0x21], R43 ;  /* 0x0000212b0a00b986 */ /* 0x0001e2000c101124 */
[----:B------:R-:W-:Y:S05]  /*4190*/  @P5 BRA `(.L_x_142) ;  /* 0x00000000000c5947 */ /* 0x000fea0003800000 */
[----:B--2---:R-:W0:Y:S02]  /*41a0*/  LDG.E.U8 R91, desc[UR36][R4.64+0x28] ;  /* 0x00002824045b7981 */ /* 0x004e24000c1e1100 */
[----:B0-----:R-:W-:-:S05]  /*41b0*/  PRMT R7, R91, 0x8880, RZ ;  /* 0x000088805b077816 */ /* 0x001fca00000000ff */
[----:B------:R-:W-:-:S07]  /*41c0*/  IMAD R88, R7, R90, RZ ;  /* 0x0000005a07587224 */ /* 0x000fce00078e02ff */
.L_x_142:
[----:B------:R-:W-:Y:S05]  /*41d0*/  BSYNC B1 ;  /* 0x0000000000017941 */ /* 0x000fea0003800000 */
.L_x_141:
[----:B0-----:R-:W-:Y:S01]  /*41e0*/  @!P5 IMAD R7, R44, R89, R88 ;  /* 0x000000592c07d224 */ /* 0x001fe200078e0258 */
[----:B------:R-:W-:Y:S04]  /*41f0*/  BSSY B1, `(.L_x_143) ;  /* 0x0000006000017945 */ /* 0x000fe80003800000 */
[----:B------:R0:W-:Y:S01]  /*4200*/  @!P5 STG.E.U8 desc[UR36][R8.64+0x28], R7 ;  /* 0x000028070800d986 */ /* 0x0001e2000c101124 */
[----:B------:R-:W-:Y:S05]  /*4210*/  @P1 BRA `(.L_x_144) ;  /* 0x00000000000c1947 */ /* 0x000fea0003800000 */
[----:B--2---:R-:W0:Y:S02]  /*4220*/  LDG.E.U8 R91, desc[UR36][R4.64+0x29] ;  /* 0x00002924045b7981 */ /* 0x004e24000c1e1100 */
[----:B0-----:R-:W-:-:S05]  /*4230*/  PRMT R7, R91, 0x8880, RZ ;  /* 0x000088805b077816 */ /* 0x001fca00000000ff */
[----:B------:R-:W-:-:S07]  /*4240*/  IMAD R88, R7, R90, RZ ;  /* 0x0000005a07587224 */ /* 0x000fce00078e02ff */
.L_x_144:
[----:B------:R-:W-:Y:S05]  /*4250*/  BSYNC B1 ;  /* 0x0000000000017941 */ /* 0x000fea0003800000 */
.L_x_143:
        /* <DEDUP_REMOVED lines=11> */
.L_x_146:
[----:B------:R-:W-:Y:S05]  /*4310*/  BSYNC B1 ;  /* 0x0000000000017941 */ /* 0x000fea0003800000 */
.L_x_145:
[----:B0-----:R-:W-:Y:S01]  /*4320*/  @!P4 IMAD R7, R46, R89, R88 ;  /* 0x000000592e07c224 */ /* 0x001fe200078e0258 */
[----:B------:R-:W-:Y:S04]  /*4330*/  BSSY B1, `(.L_x_147) ;  /* 0x0000006000017945 */ /* 0x000fe80003800000 */
[----:B------:R0:W-:Y:S01]  /*4340*/  @!P4 STG.E.U8 desc[UR36][R10.64+0x28], R7 ;  /* 0x000028070a00c986 */ /* 0x0001e2000c101124 */
[----:B------:R-:W-:Y:S05]  /*4350*/  @P3 BRA `(.L_x_148) ;  /* 0x00000000000c3947 */ /* 0x000fea0003800000 */
[----:B--2---:R-:W0:Y:S02]  /*4360*/  LDG.E.U8 R91, desc[UR36][R12.64+0x29] ;  /* 0x000029240c5b7981 */ /* 0x004e24000c1e1100 */
[----:B0-----:R-:W-:-:S05]  /*4370*/  PRMT R7, R91, 0x8880, RZ ;  /* 0x000088805b077816 */ /* 0x001fca00000000ff */
[----:B------:R-:W-:-:S07]  /*4380*/  IMAD R88, R7, R90, RZ ;  /* 0x0000005a07587224 */ /* 0x000fce00078e02ff */
.L_x_148:
[----:B------:R-:W-:Y:S05]  /*4390*/  BSYNC B1 ;  /* 0x0000000000017941 */ /* 0x000fea0003800000 */
.L_x_147:
[----:B------:R-:W-:Y:S01]  /*43a0*/  @!P3 IMAD R47, R47, R89, R88 ;  /* 0x000000592f2fb224 */ /* 0x000fe200078e0258 */
[----:B------:R-:W-:Y:S04]  /*43b0*/  BSSY B1, `(.L_x_149) ;  /* 0x0000006000017945 */ /* 0x000fe80003800000 */
[----:B------:R0:W-:Y:S01]  /*43c0*/  @!P3 STG.E.U8 desc[UR36][R10.64+0x29], R47 ;  /* 0x0000292f0a00b986 */ /* 0x0001e2000c101124 */
[----:B------:R-:W-:Y:S05]  /*43d0*/  @P5 BRA `(.L_x_150) ;  /* 0x00000000000c5947 */ /* 0x000fea0003800000 */
[----:B--2---:R-:W0:Y:S02]  /*43e0*/  LDG.E.U8 R91, desc[UR36][R4.64+0x30] ;  /* 0x00003024045b7981 */ /* 0x004e24000c1e1100 */
[----:B0-----:R-:W-:-:S05]  /*43f0*/  PRMT R7, R91, 0x8880, RZ ;  /* 0x000088805b077816 */ /* 0x001fca00000000ff */
[----:B------:R-:W-:-:S07]  /*4400*/  IMAD R88, R7, R90, RZ ;  /* 0x0000005a07587224 */ /* 0x000fce00078e02ff */
.L_x_150:
[----:B------:R-:W-:Y:S05]  /*4410*/  BSYNC B1 ;  /* 0x0000000000017941 */ /* 0x000fea0003800000 */
.L_x_149:
[----:B0-----:R-:W-:Y:S01]  /*4420*/  @!P5 IMAD R7, R48, R89, R88 ;  /* 0x000000593007d224 */ /* 0x001fe200078e0258 */
[----:B------:R-:W-:Y:S04]  /*4430*/  BSSY B1, `(.L_x_151) ;  /* 0x0000006000017945 */ /* 0x000fe80003800000 */
[----:B------:R0:W-:Y:S01]  /*4440*/  @!P5 STG.E.U8 desc[UR36][R8.64+0x30], R7 ;  /* 0x000030070800d986 */ /* 0x0001e2000c101124 */
[----:B------:R-:W-:Y:S05]  /*4450*/  @P1 BRA `(.L_x_152) ;  /* 0x00000000000c1947 */ /* 0x000fea0003800000 */
[----:B--2---:R-:W0:Y:S02]  /*4460*/  LDG.E.U8 R91, desc[UR36][R4.64+0x31] ;  /* 0x00003124045b7981 */ /* 0x004e24000c1e1100 */
[----:B0-----:R-:W-:-:S05]  /*4470*/  PRMT R7, R91, 0x8880, RZ ;  /* 0x000088805b077816 */ /* 0x001fca00000000ff */
[----:B------:R-:W-:-:S07]  /*4480*/  IMAD R88, R7, R90, RZ ;  /* 0x0000005a07587224 */ /* 0x000fce00078e02ff */
.L_x_152:
[----:B------:R-:W-:Y:S05]  /*4490*/  BSYNC B1 ;  /* 0x0000000000017941 */ /* 0x000fea0003800000 */
.L_x_151:
[----:B------:R-:W-:Y:S01]  /*44a0*/  ISETP.LT.OR P4, PT, R3, 0x31, !P0 ;  /* 0x000000310300780c */ /* 0x000fe20004781670 */
[----:B------:R-:W-:Y:S01]  /*44b0*/  @!P1 IMAD R49, R49, R89, R88 ;  /* 0x0000005931319224 */ /* 0x000fe200078e0258 */
[----:B------:R-:W-:Y:S01]  /*44c0*/  BSSY B1, `(.L_x_153) ;  /* 0x000000a000017945 */ /* 0x000fe20003800000 */
[C---:B------:R-:W-:Y:S02]  /*44d0*/  ISETP.LT.OR P3, PT, R3.reuse, 0x32, !P0 ;  /* 0x000000320300780c */ /* 0x040fe40004761670 */
        /* <DEDUP_REMOVED lines=8> */
.L_x_154:
[----:B------:R-:W-:Y:S05]  /*4560*/  BSYNC B1 ;  /* 0x0000000000017941 */ /* 0x000fea0003800000 */
.L_x_153:
[----:B0-----:R-:W-:Y:S01]  /*4570*/  @!P4 IMAD R7, R50, R89, R88 ;  /* 0x000000593207c224 */ /* 0x001fe200078e0258 */
[----:B------:R-:W-:Y:S04]  /*4580*/  BSSY B1, `(.L_x_155) ;  /* 0x0000006000017945 */ /* 0x000fe80003800000 */
[----:B------:R0:W-:Y:S01]  /*4590*/  @!P4 STG.E.U8 desc[UR36][R10.64+0x30], R7 ;  /* 0x000030070a00c986 */ /* 0x0001e2000c101124 */
[----:B------:R-:W-:Y:S05]  /*45a0*/  @P3 BRA `(.L_x_156) ;  /* 0x00000000000c3947 */ /* 0x000fea0003800000 */
[----:B--2---:R-:W0:Y:S02]  /*45b0*/  LDG.E.U8 R91, desc[UR36][R12.64+0x31] ;  /* 0x000031240c5b7981 */ /* 0x004e24000c1e1100 */
[----:B0-----:R-:W-:-:S05]  /*45c0*/  PRMT R7, R91, 0x8880, RZ ;  /* 0x000088805b077816 */ /* 0x001fca00000000ff */
[----:B------:R-:W-:-:S07]  /*45d0*/  IMAD R88, R7, R90, RZ ;  /* 0x0000005a07587224 */ /* 0x000fce00078e02ff */
.L_x_156:
[----:B------:R-:W-:Y:S05]  /*45e0*/  BSYNC B1 ;  /* 0x0000000000017941 */ /* 0x000fea0003800000 */
.L_x_155:
[----:B------:R-:W-:Y:S01]  /*45f0*/  @!P3 IMAD R51, R51, R89, R88 ;  /* 0x000000593333b224 */ /* 0x000fe200078e0258 */
[----:B------:R-:W-:Y:S04]  /*4600*/  BSSY B1, `(.L_x_157) ;  /* 0x0000006000017945 */ /* 0x000fe80003800000 */
[----:B------:R0:W-:Y:S01]  /*4610*/  @!P3 STG.E.U8 desc[UR36][R10.64+0x31], R51 ;  /* 0x000031330a00b986 */ /* 0x0001e2000c101124 */
[----:B------:R-:W-:Y:S05]  /*4620*/  @P1 BRA `(.L_x_158) ;  /* 0x00000000000c1947 */ /* 0x000fea0003800000 */
[----:B--2---:R-:W0:Y:S02]  /*4630*/  LDG.E.U8 R91, desc[UR36][R4.64+0x38] ;  /* 0x00003824045b7981 */ /* 0x004e24000c1e1100 */
[----:B0-----:R-:W-:-:S05]  /*4640*/  PRMT R7, R91, 0x8880, RZ ;  /* 0x000088805b077816 */ /* 0x001fca00000000ff */
[----:B------:R-:W-:-:S07]  /*4650*/  IMAD R88, R7, R90, RZ ;  /* 0x0000005a07587224 */ /* 0x000fce00078e02ff */
.L_x_158:
[----:B------:R-:W-:Y:S05]  /*4660*/  BSYNC B1 ;  /* 0x0000000000017941 */ /* 0x000fea0003800000 */
.L_x_157:
[----:B0-----:R-:W-:Y:S01]  /*4670*/  @!P1 IMAD R7, R52, R89, R88 ;  /* 0x0000005934079224 */ /* 0x001fe200078e0258 */
[----:B------:R-:W-:Y:S04]  /*4680*/  BSSY B1, `(.L_x_159) ;  /* 0x0000006000017945 */ /* 0x000fe80003800000 */
[----:B------:R0:W-:Y:S01]  /*4690*/  @!P1 STG.E.U8 desc[UR36][R8.64+0x38], R7 ;  /* 0x0000380708009986 */ /* 0x0001e2000c101124 */
[----:B------:R-:W-:Y:S05]  /*46a0*/  @P2 BRA `(.L_x_160) ;  /* 0x00000000000c2947 */ /* 0x000fea0003800000 */
[----:B--2---:R-:W0:Y:S02]  /*46b0*/  LDG.E.U8 R91, desc[UR36][R4.64+0x39] ;  /* 0x00003924045b7981 */ /* 0x004e24000c1e1100 */
[----:B0-----:R-:W-:-:S05]  /*46c0*/  PRMT R7, R91, 0x8880, RZ ;  /* 0x000088805b077816 */ /* 0x001fca00000000ff */
[----:B------:R-:W-:-:S07]  /*46d0*/  IMAD R88, R7, R90, RZ ;  /* 0x0000005a07587224 */ /* 0x000fce00078e02ff */
.L_x_160:
[----:B------:R-:W-:Y:S05]  /*46e0*/  BSYNC B1 ;  /* 0x0000000000017941 */ /* 0x000fea0003800000 */
.L_x_159:
[----:B------:R-:W-:Y:S01]  /*46f0*/  @!P2 IMAD R53, R53, R89, R88 ;  /* 0x000000593535a224 */ /* 0x000fe200078e0258 */
[----:B------:R-:W-:Y:S04]  /*4700*/  BSSY B1, `(.L_x_161) ;  /* 0x0000006000017945 */ /* 0x000fe80003800000 */
[----:B------:R0:W-:Y:S01]  /*4710*/  @!P2 STG.E.U8 desc[UR36][R8.64+0x39], R53 ;  /* 0x000039350800a986 */ /* 0x0001e2000c101124 */
[----:B------:R-:W-:Y:S05]  /*4720*/  @P5 BRA `(.L_x_162) ;  /* 0x00000000000c5947 */ /* 0x000fea0003800000 */
[----:B--2---:R-:W2:Y:S02]  /*4730*/  LDG.E.U8 R91, desc[UR36][R12.64+0x38] ;  /* 0x000038240c5b7981 */ /* 0x004ea4000c1e1100 */
[----:B--2---:R-:W-:-:S05]  /*4740*/  PRMT R5, R91, 0x8880, RZ ;  /* 0x000088805b057816 */ /* 0x004fca00000000ff */
[----:B------:R-:W-:-:S07]  /*4750*/  IMAD R88, R5, R90, RZ ;  /* 0x0000005a05587224 */ /* 0x000fce00078e02ff */
.L_x_162:
[----:B------:R-:W-:Y:S05]  /*4760*/  BSYNC B1 ;  /* 0x0000000000017941 */ /* 0x000fea0003800000 */
.L_x_161:
[----:B------:R-:W-:Y:S01]  /*4770*/  @!P5 IMAD R5, R54, R89, R88 ;  /* 0x000000593605d224 */ /* 0x000fe200078e0258 */
[----:B------:R-:W-:Y:S01]  /*4780*/  ISETP.LT.OR P0, PT, R3, 0x3a, !P0 ;  /* 0x0000003a0300780c */ /* 0x000fe20004701670 */
[----:B------:R-:W-:Y:S03]  /*4790*/  BSSY B1, `(.L_x_163) ;  /* 0x0000006000017945 */ /* 0x000fe60003800000 */
[----:B------:R0:W-:Y:S09]  /*47a0*/  @!P5 STG.E.U8 desc[UR36][R10.64+0x38], R5 ;  /* 0x000038050a00d986 */ /* 0x0001f2000c101124 */
[----:B------:R-:W-:Y:S05]  /*47b0*/  @P0 BRA `(.L_x_164) ;  /* 0x00000000000c0947 */ /* 0x000fea0003800000 */
[----:B--2---:R-:W2:Y:S02]  /*47c0*/  LDG.E.U8 R91, desc[UR36][R12.64+0x39] ;  /* 0x000039240c5b7981 */ /* 0x004ea4000c1e1100 */
[----:B--2---:R-:W-:-:S05]  /*47d0*/  PRMT R3, R91, 0x8880, RZ ;  /* 0x000088805b037816 */ /* 0x004fca00000000ff */
[----:B------:R-:W-:-:S07]  /*47e0*/  IMAD R88, R3, R90, RZ ;  /* 0x0000005a03587224 */ /* 0x000fce00078e02ff */
.L_x_164:
[----:B------:R-:W-:Y:S05]  /*47f0*/  BSYNC B1 ;  /* 0x0000000000017941 */ /* 0x000fea0003800000 */
.L_x_163:
[----:B------:R-:W-:Y:S01]  /*4800*/  IMAD R55, R55, R89, R88 ;  /* 0x0000005937377224 */ /* 0x000fe200078e0258 */
[----:B------:R-:W-:Y:S06]  /*4810*/  @P0 BRA `(.L_x_165) ;  /* 0x0000000c00180947 */ /* 0x000fec0003800000 */
[----:B------:R0:W-:Y:S01]  /*4820*/  STG.E.U8 desc[UR36][R10.64+0x39], R55 ;  /* 0x000039370a007986 */ /* 0x0001e2000c101124 */
[----:B------:R-:W-:Y:S05]  /*4830*/  BRA `(.L_x_165) ;  /* 0x0000000c00107947 */ /* 0x000fea0003800000 */
.L_x_36:
[C---:B------:R-:W-:Y:S02]  /*4840*/  ISETP.GE.AND P2, PT, R102.reuse, 0x1, PT ;  /* 0x000000016600780c */ /* 0x040fe40003f46270 */
[----:B------:R-:W-:Y:S02]  /*4850*/  ISETP.GE.AND P1, PT, R102, 0x9, PT ;  /* 0x000000096600780c */ /* 0x000fe40003f26270 */
[C---:B------:R-:W-:Y:S02]  /*4860*/  ISETP.LT.OR P4, PT, R3.reuse, 0x1, !P2 ;  /* 0x000000010300780c */ /* 0x040fe40005781670 */
[C---:B------:R-:W-:Y:S02]  /*4870*/  ISETP.LT.OR P5, PT, R3.reuse, 0x2, !P2 ;  /* 0x000000020300780c */ /* 0x040fe400057a1670 */
[C---:B------:R-:W-:Y:S02]  /*4880*/  ISETP.LT.OR P0, PT, R3.reuse, 0x1, !P1 ;  /* 0x000000010300780c */ /* 0x040fe40004f01670 */
[----:B------:R-:W-:-:S07]  /*4890*/  ISETP.LT.OR P3, PT, R3, 0x2, !P1 ;  /* 0x000000020300780c */ /* 0x000fce0004f61670 */
[-C--:B------:R-:W-:Y:S02]  /*48a0*/  @!P4 IMAD R5, R56, R89.reuse, RZ ;  /* 0x000000593805c224 */ /* 0x080fe400078e02ff */
[-C--:B------:R-:W-:Y:S02]  /*48b0*/  @!P5 IMAD R57, R57, R89.reuse, RZ ;  /* 0x000000593939d224 */ /* 0x080fe400078e02ff */
[-C--:B------:R-:W-:Y:S01]  /*48c0*/  @!P0 IMAD R13, R58, R89.reuse, RZ ;  /* 0x000000593a0d8224 */ /* 0x080fe200078e02ff */
[----:B------:R0:W-:Y:S01]  /*48d0*/  @!P4 STG.E.U8 desc[UR36][R94.64], R5 ;  /* 0x000000055e00c986 */ /* 0x0001e2000c101124 */
[----:B------:R-:W-:Y:S01]  /*48e0*/  ISETP.LT.OR P4, PT, R3, 0x9, !P2 ;  /* 0x000000090300780c */ /* 0x000fe20005781670 */
[----:B------:R-:W-:Y:S02]  /*48f0*/  @!P3 IMAD R59, R59, R89, RZ ;  /* 0x000000593b3bb224 */ /* 0x000fe400078e02ff */
[----:B------:R-:W-:Y:S01]  /*4900*/  @!P5 STG.E.U8 desc[UR36][R94.64+0x1], R57 ;  /* 0x000001395e00d986 */ /* 0x000fe2000c101124 */
[----:B------:R-:W-:-:S03]  /*4910*/  ISETP.LT.OR P5, PT, R3, 0xa, !P2 ;  /* 0x0000000a0300780c */ /* 0x000fc600057a1670 */
[----:B------:R1:W-:Y:S01]  /*4920*/  @!P0 STG.E.U8 desc[UR36][R6.64], R13 ;  /* 0x0000000d06008986 */ /* 0x0003e2000c101124 */
[----:B------:R-:W-:-:S03]  /*4930*/  ISETP.LT.OR P0, PT, R3, 0x9, !P1 ;  /* 0x000000090300780c */ /* 0x000fc60004f01670 */
[----:B------:R-:W-:Y:S01]  /*4940*/  @!P3 STG.E.U8 desc[UR36][R6.64+0x1], R59 ;  /* 0x0000013b0600b986 */ /* 0x000fe2000c101124 */
[----:B------:R-:W-:Y:S01]  /*4950*/  ISETP.LT.OR P3, PT, R3, 0xa, !P1 ;  /* 0x0000000a0300780c */ /* 0x000fe20004f61670 */
[----:B------:R-:W-:-:S04]  /*4960*/  @!P4 IMAD R15, R60, R89, RZ ;  /* 0x000000593c0fc224 */ /* 0x000fc800078e02ff */
[-C--:B------:R-:W-:Y:S01]  /*4970*/  @!P5 IMAD R61, R61, R89.reuse, RZ ;  /* 0x000000593d3dd224 */ /* 0x080fe200078e02ff */
[----:B------:R3:W-:Y:S01]  /*4980*/  @!P4 STG.E.U8 desc[UR36][R94.64+0x8], R15 ;  /* 0x0000080f5e00c986 */ /* 0x0007e2000c101124 */
[C---:B------:R-:W-:Y:S02]  /*4990*/  ISETP.LT.OR P4, PT, R3.reuse, 0x11, !P2 ;  /* 0x000000110300780c */ /* 0x040fe40005781670 */
[-C--:B0-----:R-:W-:Y:S01]  /*49a0*/  @!P0 IMAD R5, R62, R89.reuse, RZ ;  /* 0x000000593e058224 */ /* 0x081fe200078e02ff */
[----:B------:R-:W-:Y:S01]  /*49b0*/  @!P5 STG.E.U8 desc[UR36][R94.64+0x9], R61 ;  /* 0x0000093d5e00d986 */ /* 0x000fe2000c101124 */
[----:B------:R-:W-:Y:S02]  /*49c0*/  ISETP.LT.OR P5, PT, R3, 0x12, !P2 ;  /* 0x000000120300780c */ /* 0x000fe400057a1670 */
[----:B------:R-:W-:Y:S01]  /*49d0*/  @!P3 IMAD R63, R63, R89, RZ ;  /* 0x000000593f3fb224 */ /* 0x000fe200078e02ff */
[----:B------:R0:W-:Y:S01]  /*49e0*/  @!P0 STG.E.U8 desc[UR36][R6.64+0x8], R5 ;  /* 0x0000080506008986 */ /* 0x0001e2000c101124 */
[----:B------:R-:W-:-:S03]  /*49f0*/  ISETP.LT.OR P0, PT, R3, 0x11, !P1 ;  /* 0x000000110300780c */ /* 0x000fc60004f01670 */
[----:B------:R-:W-:Y:S01]  /*4a00*/  @!P3 STG.E.U8 desc[UR36][R6.64+0x9], R63 ;  /* 0x0000093f0600b986 */ /* 0x000fe2000c101124 */
[----:B------:R-:W-:Y:S01]  /*4a10*/  ISETP.LT.OR P3, PT, R3, 0x12, !P1 ;  /* 0x000000120300780c */ /* 0x000fe20004f61670 */
[----:B-1----:R-:W-:-:S04]  /*4a20*/  @!P4 IMAD R13, R64, R89, RZ ;  /* 0x00000059400dc224 */ /* 0x002fc800078e02ff */
[-C--:B------:R-:W-:Y:S01]  /*4a30*/  @!P5 IMAD R65, R65, R89.reuse, RZ ;  /* 0x000000594141d224 */ /* 0x080fe200078e02ff */
[----:B------:R1:W-:Y:S01]  /*4a40*/  @!P4 STG.E.U8 desc[UR36][R94.64+0x10], R13 ;  /* 0x0000100d5e00c986 */ /* 0x0003e2000c101124 */
[C---:B------:R-:W-:Y:S02]  /*4a50*/  ISETP.LT.OR P4, PT, R3.reuse, 0x19, !P2 ;  /* 0x000000190300780c */ /* 0x040fe40005781670 */
[-C--:B---3--:R-:W-:Y:S01]  /*4a60*/  @!P0 IMAD R15, R66, R89.reuse, RZ ;  /* 0x00000059420f8224 */ /* 0x088fe200078e02ff */
[----:B------:R-:W-:Y:S01]  /*4a70*/  @!P5 STG.E.U8 desc[UR36][R94.64+0x11], R65 ;  /* 0x000011415e00d986 */ /* 0x000fe2000c101124 */
[----:B------:R-:W-:Y:S02]  /*4a80*/  ISETP.LT.OR P5, PT, R3, 0x1a, !P2 ;  /* 0x0000001a0300780c */ /* 0x000fe400057a1670 */
[----:B------:R-:W-:Y:S01]  /*4a90*/  @!P3 IMAD R67, R67, R89, RZ ;  /* 0x000000594343b224 */ /* 0x000fe200078e02ff */
[----:B------:R3:W-:Y:S01]  /*4aa0*/  @!P0 STG.E.U8 desc[UR36][R6.64+0x10], R15 ;  /* 0x0000100f06008986 */ /* 0x0007e2000c101124 */
[----:B------:R-:W-:-:S03]  /*4ab0*/  ISETP.LT.OR P0, PT, R3, 0x19, !P1 ;  /* 0x000000190300780c */ /* 0x000fc60004f01670 */
[----:B------:R-:W-:Y:S01]  /*4ac0*/  @!P3 STG.E.U8 desc[UR36][R6.64+0x11], R67 ;  /* 0x000011430600b986 */ /* 0x000fe2000c101124 */
[----:B------:R-:W-:Y:S01]  /*4ad0*/  ISETP.LT.OR P3, PT, R3, 0x1a, !P1 ;  /* 0x0000001a0300780c */ /* 0x000fe20004f61670 */
[----:B0-----:R-:W-:-:S04]  /*4ae0*/  @!P4 IMAD R5, R68, R89, RZ ;  /* 0x000000594405c224 */ /* 0x001fc800078e02ff */
[-C--:B------:R-:W-:Y:S01]  /*4af0*/  @!P5 IMAD R69, R69, R89.reuse, RZ ;  /* 0x000000594545d224 */ /* 0x080fe200078e02ff */
[----:B------:R0:W-:Y:S01]  /*4b00*/  @!P4 STG.E.U8 desc[UR36][R94.64+0x18], R5 ;  /* 0x000018055e00c986 */ /* 0x0001e2000c101124 */
[C---:B------:R-:W-:Y:S02]  /*4b10*/  ISETP.LT.OR P4, PT, R3.reuse, 0x21, !P2 ;  /* 0x000000210300780c */ /* 0x040fe40005781670 */
[-C--:B-1----:R-:W-:Y:S01]  /*4b20*/  @!P0 IMAD R13, R70, R89.reuse, RZ ;  /* 0x00000059460d8224 */ /* 0x082fe200078e02ff */
[----:B------:R-:W-:Y:S01]  /*4b30*/  @!P5 STG.E.U8 desc[UR36][R94.64+0x19], R69 ;  /* 0x000019455e00d986 */ /* 0x000fe2000c101124 */
[----:B------:R-:W-:Y:S02]  /*4b40*/  ISETP.LT.OR P5, PT, R3, 0x22, !P2 ;  /* 0x000000220300780c */ /* 0x000fe400057a1670 */
[----:B------:R-:W-:Y:S01]  /*4b50*/  @!P3 IMAD R71, R71, R89, RZ ;  /* 0x000000594747b224 */ /* 0x000fe200078e02ff */
[----:B------:R1:W-:Y:S01]  /*4b60*/  @!P0 STG.E.U8 desc[UR36][R6.64+0x18], R13 ;  /* 0x0000180d06008986 */ /* 0x0003e2000c101124 */
[----:B------:R-:W-:-:S03]  /*4b70*/  ISETP.LT.OR P0, PT, R3, 0x21, !P1 ;  /* 0x000000210300780c */ /* 0x000fc60004f01670 */
[----:B------:R-:W-:Y:S01]  /*4b80*/  @!P3 STG.E.U8 desc[UR36][R6.64+0x19], R71 ;  /* 0x000019470600b986 */ /* 0x000fe2000c101124 */
[----:B------:R-:W-:Y:S01]  /*4b90*/  ISETP.LT.OR P3, PT, R3, 0x22, !P1 ;  /* 0x000000220300780c */ /* 0x000fe20004f61670 */
[----:B---3--:R-:W-:-:S04]  /*4ba0*/  @!P4 IMAD R15, R72, R89, RZ ;  /* 0x00000059480fc224 */ /* 0x008fc800078e02ff */
        /* <DEDUP_REMOVED lines=32> */
[----:B------:R-:W-:-:S02]  /*4db0*/  ISETP.GE.AND P0, PT, R102, 0x81, PT ;  /* 0x000000816600780c */ /* 0x000fc40003f06270 */
[C---:B------:R-:W-:Y:S01]  /*4dc0*/  ISETP.LT.OR P5, PT, R3.reuse, 0x39, !P1 ;  /* 0x000000390300780c */ /* 0x040fe20004fa1670 */
[----:B------:R-:W-:Y:S01]  /*4dd0*/  @!P3 STG.E.U8 desc[UR36][R6.64+0x31], R83 ;  /* 0x000031530600b986 */ /* 0x000fe2000c101124 */
[C---:B------:R-:W-:Y:S01]  /*4de0*/  ISETP.LT.OR P1, PT, R3.reuse, 0x3a, !P1 ;  /* 0x0000003a0300780c */ /* 0x040fe20004f21670 */
[----:B---3--:R-:W-:Y:S01]  /*4df0*/  @!P4 IMAD R15, R84, R89, RZ ;  /* 0x00000059540fc224 */ /* 0x008fe200078e02ff */
[----:B------:R-:W-:-:S03]  /*4e00*/  ISETP.LT.OR P3, PT, R3, 0x1, !P0 ;  /* 0x000000010300780c */ /* 0x000fc60004761670 */
[----:B------:R-:W-:Y:S01]  /*4e10*/  @!P2 IMAD R85, R85, R89, RZ ;  /* 0x000000595555a224 */ /* 0x000fe200078e02ff */
[----:B------:R-:W-:Y:S01]  /*4e20*/  @!P4 STG.E.U8 desc[UR36][R94.64+0x38], R15 ;  /* 0x0000380f5e00c986 */ /* 0x000fe2000c101124 */
[----:B------:R-:W-:-:S03]  /*4e30*/  ISETP.LT.OR P4, PT, R3, 0x2, !P0 ;  /* 0x000000020300780c */ /* 0x000fc60004781670 */
[----:B------:R-:W-:Y:S01]  /*4e40*/  @!P2 STG.E.U8 desc[UR36][R94.64+0x39], R85 ;  /* 0x000039555e00a986 */ /* 0x000fe2000c101124 */
[-C--:B0-----:R-:W-:Y:S01]  /*4e50*/  @!P5 IMAD R5, R86, R89.reuse, RZ ;  /* 0x000000595605d224 */ /* 0x081fe200078e02ff */
[----:B------:R-:W-:Y:S01]  /*4e60*/  ISETP.GE.AND P2, PT, R102, 0x89, PT ;  /* 0x000000896600780c */ /* 0x000fe20003f46270 */
[-C--:B------:R-:W-:Y:S02]  /*4e70*/  @!P1 IMAD R87, R87, R89.reuse, RZ ;  /* 0x0000005957579224 */ /* 0x080fe400078e02ff */
[----:B-1----:R-:W-:Y:S01]  /*4e80*/  @!P3 IMAD R13, R24, R89, RZ ;  /* 0x00000059180db224 */ /* 0x002fe200078e02ff */
[----:B------:R0:W-:Y:S01]  /*4e90*/  @!P5 STG.E.U8 desc[UR36][R6.64+0x38], R5 ;  /* 0x000038050600d986 */ /* 0x0001e2000c101124 */
[----:B------:R-:W-:-:S03]  /*4ea0*/  ISETP.LT.OR P5, PT, R3, 0x1, !P2 ;  /* 0x000000010300780c */ /* 0x000fc600057a1670 */
[----:B------:R-:W-:Y:S01]  /*4eb0*/  @!P4 IMAD R25, R25, R89, RZ ;  /* 0x000000591919c224 */ /* 0x000fe200078e02ff */
[----:B------:R-:W-:Y:S01]  /*4ec0*/  @!P1 STG.E.U8 desc[UR36][R6.64+0x39], R87 ;  /* 0x0000395706009986 */ /* 0x000fe2000c101124 */
[----:B------:R-:W-:-:S03]  /*4ed0*/  ISETP.LT.OR P1, PT, R3, 0x2, !P2 ;  /* 0x000000020300780c */ /* 0x000fc60005721670 */
[----:B------:R-:W-:Y:S01]  /*4ee0*/  @!P3 STG.E.U8 desc[UR36][R8.64], R13 ;  /* 0x0000000d0800b986 */ /* 0x000fe2000c101124 */
[----:B------:R-:W-:-:S03]  /*4ef0*/  ISETP.LT.OR P3, PT, R3, 0x9, !P0 ;  /* 0x000000090300780c */ /* 0x000fc60004761670 */
[----:B------:R-:W-:Y:S01]  /*4f00*/  @!P4 STG.E.U8 desc[UR36][R8.64+0x1], R25 ;  /* 0x000001190800c986 */ /* 0x000fe2000c101124 */
[----:B------:R-:W-:Y:S01]  /*4f10*/  ISETP.LT.OR P4, PT, R3, 0xa, !P0 ;  /* 0x0000000a0300780c */ /* 0x000fe20004781670 */
[----:B0-----:R-:W-:-:S04]  /*4f20*/  @!P5 IMAD R5, R26, R89, RZ ;  /* 0x000000591a05d224 */ /* 0x001fc800078e02ff */
[-C--:B------:R-:W-:Y:S01]  /*4f30*/  @!P1 IMAD R27, R27, R89.reuse, RZ ;  /* 0x000000591b1b9224 */ /* 0x080fe200078e02ff */
[----:B------:R0:W-:Y:S01]  /*4f40*/  @!P5 STG.E.U8 desc[UR36][R10.64], R5 ;  /* 0x000000050a00d986 */ /* 0x0001e2000c101124 */
[C---:B------:R-:W-:Y:S02]  /*4f50*/  ISETP.LT.OR P5, PT, R3.reuse, 0x9, !P2 ;  /* 0x000000090300780c */ /* 0x040fe400057a1670 */
[-C--:B------:R-:W-:Y:S01]  /*4f60*/  @!P3 IMAD R15, R28, R89.reuse, RZ ;  /* 0x000000591c0fb224 */ /* 0x080fe200078e02ff */
[----:B------:R-:W-:Y:S01]  /*4f70*/  @!P1 STG.E.U8 desc[UR36][R10.64+0x1], R27 ;  /* 0x0000011b0a009986 */ /* 0x000fe2000c101124 */
[----:B------:R-:W-:Y:S02]  /*4f80*/  ISETP.LT.OR P1, PT, R3, 0xa, !P2 ;  /* 0x0000000a0300780c */ /* 0x000fe40005721670 */
[----:B------:R-:W-:Y:S01]  /*4f90*/  @!P4 IMAD R29, R29, R89, RZ ;  /* 0x000000591d1dc224 */ /* 0x000fe200078e02ff */
        /* <DEDUP_REMOVED lines=40> */
[----:B-1----:R-:W-:-:S04]  /*5220*/  @!P5 IMAD R13, R42, R89, RZ ;  /* 0x000000592a0dd224 */ /* 0x002fc800078e02ff */
        /* <DEDUP_REMOVED lines=12> */
[----:B------:R-:W-:-:S04]  /*52f0*/  @!P1 IMAD R7, R46, R89, RZ ;  /* 0x000000592e079224 */ /* 0x000fc800078e02ff */
[-C--:B------:R-:W-:Y:S01]  /*5300*/  @!P3 IMAD R47, R47, R89.reuse, RZ ;  /* 0x000000592f2fb224 */ /* 0x080fe200078e02ff */
[----:B------:R1:W-:Y:S01]  /*5310*/  @!P1 STG.E.U8 desc[UR36][R10.64+0x28], R7 ;  /* 0x000028070a009986 */ /* 0x0003e2000c101124 */
[----:B------:R-:W-:Y:S02]  /*5320*/  ISETP.LT.OR P1, PT, R3, 0x31, !P2 ;  /* 0x000000310300780c */ /* 0x000fe40005721670 */
[----:B------:R-:W-:Y:S01]  /*5330*/  @!P4 IMAD R49, R49, R89, RZ ;  /* 0x000000593131c224 */ /* 0x000fe200078e02ff */
[----:B------:R3:W-:Y:S01]  /*5340*/  @!P3 STG.E.U8 desc[UR36][R10.64+0x29], R47 ;  /* 0x0000292f0a00b986 */ /* 0x0007e2000c101124 */
[C---:B------:R-:W-:Y:S02]  /*5350*/  ISETP.LT.OR P3, PT, R3.reuse, 0x39, !P0 ;  /* 0x000000390300780c */ /* 0x040fe40004761670 */
[C---:B------:R-:W-:Y:S01]  /*5360*/  ISETP.LT.OR P0, PT, R3.reuse, 0x3a, !P0 ;  /* 0x0000003a0300780c */ /* 0x040fe20004701670 */
[----:B------:R3:W-:Y:S01]  /*5370*/  @!P4 STG.E.U8 desc[UR36][R8.64+0x31], R49 ;  /* 0x000031310800c986 */ /* 0x0007e2000c101124 */
[----:B------:R-:W-:-:S03]  /*5380*/  ISETP.LT.OR P4, PT, R3, 0x32, !P2 ;  /* 0x000000320300780c */ /* 0x000fc60005781670 */
[----:B------:R3:W-:Y:S01]  /*5390*/  @!P5 STG.E.U8 desc[UR36][R8.64+0x30], R13 ;  /* 0x0000300d0800d986 */ /* 0x0007e2000c101124 */
[C---:B------:R-:W-:Y:S02]  /*53a0*/  ISETP.LT.OR P5, PT, R3.reuse, 0x39, !P2 ;  /* 0x000000390300780c */ /* 0x040fe400057a1670 */
[----:B------:R-:W-:Y:S01]  /*53b0*/  ISETP.LT.OR P2, PT, R3, 0x3a, !P2 ;  /* 0x0000003a0300780c */ /* 0x000fe20005741670 */
[-C--:B------:R-:W-:Y:S02]  /*53c0*/  @!P1 IMAD R3, R50, R89.reuse, RZ ;  /* 0x0000005932039224 */ /* 0x080fe400078e02ff */
[-C--:B0-----:R-:W-:Y:S02]  /*53d0*/  @!P3 IMAD R5, R52, R89.reuse, RZ ;  /* 0x000000593405b224 */ /* 0x081fe400078e02ff */
[-C--:B------:R-:W-:Y:S01]  /*53e0*/  @!P0 IMAD R53, R53, R89.reuse, RZ ;  /* 0x0000005935358224 */ /* 0x080fe200078e02ff */
[----:B------:R3:W-:Y:S01]  /*53f0*/  @!P1 STG.E.U8 desc[UR36][R10.64+0x30], R3 ;  /* 0x000030030a009986 */ /* 0x0007e2000c101124 */
[----:B------:R-:W-:-:S04]  /*5400*/  @!P4 IMAD R51, R51, R89, RZ ;  /* 0x000000593333c224 */ /* 0x000fc800078e02ff */
[-C--:B-1----:R-:W-:Y:S01]  /*5410*/  @!P5 IMAD R7, R54, R89.reuse, RZ ;  /* 0x000000593607d224 */ /* 0x082fe200078e02ff */
[----:B------:R3:W-:Y:S01]  /*5420*/  @!P4 STG.E.U8 desc[UR36][R10.64+0x31], R51 ;  /* 0x000031330a00c986 */ /* 0x0007e2000c101124 */
[----:B------:R-:W-:-:S03]  /*5430*/  @!P2 IMAD R55, R55, R89, RZ ;  /* 0x000000593737a224 */ /* 0x000fc600078e02ff */
[----:B------:R3:W-:Y:S04]  /*5440*/  @!P3 STG.E.U8 desc[UR36][R8.64+0x38], R5 ;  /* 0x000038050800b986 */ /* 0x0007e8000c101124 */
[----:B------:R3:W-:Y:S04]  /*5450*/  @!P0 STG.E.U8 desc[UR36][R8.64+0x39], R53 ;  /* 0x0000393508008986 */ /* 0x0007e8000c101124 */
[----:B------:R3:W-:Y:S04]  /*5460*/  @!P5 STG.E.U8 desc[UR36][R10.64+0x38], R7 ;  /* 0x000038070a00d986 */ /* 0x0007e8000c101124 */
[----:B------:R3:W-:Y:S02]  /*5470*/  @!P2 STG.E.U8 desc[UR36][R10.64+0x39], R55 ;  /* 0x000039370a00a986 */ /* 0x0007e4000c101124 */
.L_x_165:
[----:B------:R-:W-:Y:S05]  /*5480*/  BSYNC B0 ;  /* 0x0000000000007941 */ /* 0x000fea0003800000 */
.L_x_35:
[----:B------:R-:W-:Y:S01]  /*5490*/  ULDC UR4, c[0x0][0xc] ;  /* 0x0000030000047ab9 */ /* 0x000fe20000000800 */
[----:B------:R-:W-:Y:S01]  /*54a0*/  ULDC UR5, c[0x0][0x10] ;  /* 0x0000040000057ab9 */ /* 0x000fe20000000800 */
[----:B---3--:R-:W3:Y:S01]  /*54b0*/  LDC R3, c[0x0][0x14] ;  /* 0x00000500ff037b82 */ /* 0x008ee20000000800 */
[----:B------:R-:W-:Y:S01]  /*54c0*/  UIMAD.WIDE.U32 UR4, UR4, UR5, URZ ;  /* 0x00000005040472a5 */ /* 0x000fe2000f8e003f */
[----:B------:R-:W-:Y:S02]  /*54d0*/  IMAD.MOV.U32 R93, RZ, RZ, -0x1 ;  /* 0xffffffffff5d7424 */ /* 0x000fe400078e00ff */
[----:B------:R-:W-:-:S03]  /*54e0*/  IMAD.MOV.U32 R88, RZ, RZ, -0x1 ;  /* 0xffffffffff587424 */ /* 0x000fc600078e00ff */
[----:B---3--:R-:W-:-:S04]  /*54f0*/  IMAD.WIDE.U32 R16, R3, UR4, R16 ;  /* 0x0000000403107c25 */ /* 0x008fc8000f8e0010 */
[----:B------:R-:W-:Y:S01]  /*5500*/  IMAD R3, R3, UR5, RZ ;  /* 0x0000000503037c24 */ /* 0x000fe2000f8e02ff */
[----:B------:R-:W-:Y:S02]  /*5510*/  ULDC.64 UR4, c[0x0][0x650] ;  /* 0x0001940000047ab9 */ /* 0x000fe40000000a00 */
[----:B------:R-:W-:Y:S01]  /*5520*/  ISETP.GE.U32.AND P0, PT, R16, UR4, PT ;  /* 0x0000000410007c0c */ /* 0x000fe2000bf06070 */
[--C-:B------:R-:W-:Y:S01]  /*5530*/  IMAD.IADD R17, R17, 0x1, R3.reuse ;  /* 0x0000000111117824 */ /* 0x100fe200078e0203 */
[----:B------:R-:W-:-:S04]  /*5540*/  PRMT R3, RZ, 0x7610, R3 ;  /* 0x00007610ff037816 */ /* 0x000fc80000000003 */
[----:B------:R-:W-:-:S13]  /*5550*/  ISETP.GE.U32.AND.EX P0, PT, R17, UR5, PT, P0 ;  /* 0x0000000511007c0c */ /* 0x000fda000bf06100 */
[----:B------:R-:W-:Y:S05]  /*5560*/  @P0 BRA `(.L_x_166) ;  /* 0x0000000400640947 */ /* 0x000fea0003800000 */
[----:B------:R-:W3:Y:S01]  /*5570*/  S2R R12, SR_CTAID.X ;  /* 0x00000000000c7919 */ /* 0x000ee20000002500 */
[----:B0-----:R-:W0:Y:S01]  /*5580*/  LDC.64 R10, c[0x0][0x628] ;  /* 0x00018a00ff0a7b82 */ /* 0x001e220000000a00 */
[----:B------:R-:W-:Y:S01]  /*5590*/  ULDC UR4, c[0x0][0x150] ;  /* 0x0000540000047ab9 */ /* 0x000fe20000000800 */
[----:B------:R-:W-:Y:S01]  /*55a0*/  IMAD.MOV.U32 R8, RZ, RZ, R16 ;  /* 0x000000ffff087224 */ /* 0x000fe200078e0010 */
[----:B------:R-:W0:Y:S01]  /*55b0*/  S2R R24, SR_CTAID.Y ;  /* 0x0000000000187919 */ /* 0x000e220000002600 */
[----:B------:R-:W-:-:S04]  /*55c0*/  IMAD.MOV.U32 R9, RZ, RZ, R17 ;  /* 0x000000ffff097224 */ /* 0x000fc800078e0011 */
[----:B------:R-:W1:Y:S08]  /*55d0*/  LDC R21, c[0x0][0x144] ;  /* 0x00005100ff157b82 */ /* 0x000e700000000800 */
[----:B------:R-:W1:Y:S08]  /*55e0*/  LDC R0, c[0x0][0x630] ;  /* 0x00018c00ff007b82 */ /* 0x000e700000000800 */
[----:B------:R-:W1:Y:S01]  /*55f0*/  LDC.64 R14, c[0x0][0x620] ;  /* 0x00018800ff0e7b82 */ /* 0x000e620000000a00 */
[----:B0-----:R-:W-:-:S04]  /*5600*/  ISETP.NE.U32.AND P0, PT, R10, RZ, PT ;  /* 0x000000ff0a00720c */ /* 0x001fc80003f05070 */
[----:B------:R-:W-:Y:S02]  /*5610*/  ISETP.NE.AND.EX P0, PT, R11, RZ, PT, P0 ;  /* 0x000000ff0b00720c */ /* 0x000fe40003f05300 */
[----:B---3--:R-:W-:-:S05]  /*5620*/  I2FP.F32.U32 R3, R12 ;  /* 0x0000000c00037245 */ /* 0x008fca0000201000 */
[----:B------:R-:W-:-:S04]  /*5630*/  FMUL R3, R3, UR4 ;  /* 0x0000000403037c20 */ /* 0x000fc80008400000 */
[----:B------:R0:W3:Y:S02]  /*5640*/  F2I.U32.TRUNC.NTZ R20, R3 ;  /* 0x0000000300147305 */ /* 0x0000e4000020f000 */
[----:B------:R-:W-:Y:S05]  /*5650*/  @!P0 BRA `(.L_x_167) ;  /* 0x0000000000288947 */ /* 0x000fea0003800000 */
[----:B0-----:R-:W0:Y:S02]  /*5660*/  LDC R3, c[0x0][0x634] ;  /* 0x00018d00ff037b82 */ /* 0x001e240000000800 */
        /* <DEDUP_REMOVED lines=9> */
.L_x_167:
[----:B------:R-:W2:Y:S01]  /*5700*/  LDC.64 R28, c[0x0][0x640] ;  /* 0x00019000ff1c7b82 */ /* 0x000ea20000000a00 */
[-CC-:B-1----:R-:W-:Y:S01]  /*5710*/  SHF.R.U64 R88, R8, R0.reuse, R9.reuse ;  /* 0x0000000008587219 */ /* 0x182fe20000001209 */
[----:B---3--:R-:W-:Y:S01]  /*5720*/  IMAD.MOV R20, RZ, RZ, -R20 ;  /* 0x000000ffff147224 */ /* 0x008fe200078e0a14 */
[----:B------:R-:W-:Y:S01]  /*5730*/  SHF.R.U32.HI R0, RZ, R0, R9 ;  /* 0x00000000ff007219 */ /* 0x000fe20000011609 */
[----:B------:R-:W-:Y:S01]  /*5740*/  ULDC UR4, c[0x0][0x154] ;  /* 0x0000550000047ab9 */ /* 0x000fe20000000800 */
[----:B0-----:R-:W-:Y:S01]  /*5750*/  IADD3 R3, P0, RZ, -R88, RZ ;  /* 0x80000058ff037210 */ /* 0x001fe20007f1e0ff */
[----:B------:R-:W-:Y:S02]  /*5760*/  IMAD R21, R21, R20, R12 ;  /* 0x0000001415157224 */ /* 0x000fe400078e020c */
[----:B------:R-:W0:Y:S01]  /*5770*/  LDC R6, c[0x0][0x618] ;  /* 0x00018600ff067b82 */ /* 0x000e220000000800 */
[----:B------:R-:W-:Y:S02]  /*5780*/  IMAD.MOV.U32 R7, RZ, RZ, 0x1 ;  /* 0x00000001ff077424 */ /* 0x000fe400078e00ff */
[----:B------:R-:W-:-:S04]  /*5790*/  IMAD.X R5, RZ, RZ, ~R0, P0 ;  /* 0x000000ffff057224 */ /* 0x000fc800000e0e00 */
[-C--:B------:R-:W-:Y:S01]  /*57a0*/  IMAD R0, R5, R14.reuse, RZ ;  /* 0x0000000e05007224 */ /* 0x080fe200078e02ff */
[----:B------:R-:W1:Y:S01]  /*57b0*/  LDC R8, c[0x0][0x608] ;  /* 0x00018200ff087b82 */ /* 0x000e620000000800 */
[----:B------:R-:W-:-:S04]  /*57c0*/  IMAD.WIDE.U32 R4, R3, R14, R16 ;  /* 0x0000000e03047225 */ /* 0x000fc800078e0010 */
[----:B------:R-:W-:Y:S01]  /*57d0*/  IMAD R3, R3, R15, R0 ;  /* 0x0000000f03037224 */ /* 0x000fe200078e0200 */
[----:B------:R-:W-:Y:S02]  /*57e0*/  I2FP.F32.U32 R0, R24 ;  /* 0x0000001800007245 */ /* 0x000fe40000201000 */
[----:B------:R-:W3:Y:S01]  /*57f0*/  LDC R26, c[0x0][0x658] ;  /* 0x00019600ff1a7b82 */ /* 0x000ee20000000800 */
[----:B------:R-:W-:Y:S01]  /*5800*/  IMAD.IADD R3, R5, 0x1, R3 ;  /* 0x0000000105037824 */ /* 0x000fe200078e0203 */
[----:B--2---:R-:W-:Y:S01]  /*5810*/  ISETP.NE.U32.AND P0, PT, R28, RZ, PT ;  /* 0x000000ff1c00720c */ /* 0x004fe20003f05070 */
[----:B------:R-:W-:Y:S01]  /*5820*/  FMUL R0, R0, UR4 ;  /* 0x0000000400007c20 */ /* 0x000fe20008400000 */
[----:B------:R-:W-:Y:S02]  /*5830*/  IMAD.MOV.U32 R5, RZ, RZ, -0x1 ;  /* 0xffffffffff057424 */ /* 0x000fe400078e00ff */
[----:B------:R-:W-:Y:S01]  /*5840*/  ISETP.NE.AND.EX P0, PT, R29, RZ, PT, P0 ;  /* 0x000000ff1d00720c */ /* 0x000fe20003f05300 */
[----:B------:R2:W2:Y:S01]  /*5850*/  F2I.U32.TRUNC.NTZ R13, R0 ;  /* 0x00000000000d7305 */ /* 0x0004a2000020f000 */
[----:B------:R-:W2:Y:S01]  /*5860*/  LDC R15, c[0x0][0x148] ;  /* 0x00005200ff0f7b82 */ /* 0x000ea20000000800 */
[----:B0-----:R-:W-:-:S02]  /*5870*/  SHF.R.U64 R12, R4, R6, R3 ;  /* 0x00000006040c7219 */ /* 0x001fc40000001203 */
[----:B------:R-:W-:-:S05]  /*5880*/  SHF.R.U32.HI R3, RZ, R6, R3 ;  /* 0x00000006ff037219 */ /* 0x000fca0000011603 */
[----:B------:R-:W0:Y:S01]  /*5890*/  LDC R20, c[0x0][0x600] ;  /* 0x00018000ff147b82 */ /* 0x000e220000000800 */
[-CC-:B-1----:R-:W-:Y:S02]  /*58a0*/  SHF.R.U64 R10, R12, R8.reuse, R3.reuse ;  /* 0x000000080c0a7219 */ /* 0x182fe40000001203 */
[----:B------:R-:W-:-:S05]  /*58b0*/  SHF.R.U32.HI R3, RZ, R8, R3 ;  /* 0x00000008ff037219 */ /* 0x000fca0000011603 */
[----:B------:R-:W1:Y:S01]  /*58c0*/  LDC R27, c[0x0][0x648] ;  /* 0x00019200ff1b7b82 */ /* 0x000e620000000800 */
[-C--:B---3--:R-:W-:Y:S02]  /*58d0*/  SHF.L.U32 R4, R5, R26.reuse, RZ ;  /* 0x0000001a05047219 */ /* 0x088fe400000006ff */
[-CC-:B------:R-:W-:Y:S02]  /*58e0*/  SHF.R.U64 R14, R10, R26.reuse, R3.reuse ;  /* 0x0000001a0a0e7219 */ /* 0x180fe40000001203 */
[----:B------:R-:W-:Y:S02]  /*58f0*/  SHF.R.U32.HI R5, RZ, R26, R3 ;  /* 0x0000001aff057219 */ /* 0x000fe40000011603 */
[----:B------:R-:W-:Y:S01]  /*5900*/  LOP3.LUT R25, RZ, R4, RZ, 0x33, !PT ;  /* 0x00000004ff197212 */ /* 0x000fe200078e33ff */
[----:B------:R-:W3:Y:S01]  /*5910*/  LDC R30, c[0x0][0x638] ;  /* 0x00018e00ff1e7b82 */ /* 0x000ee20000000800 */
[----:B------:R-:W-:Y:S01]  /*5920*/  SHF.L.U32 R26, R7, R26, RZ ;  /* 0x0000001a071a7219 */ /* 0x000fe200000006ff */
[----:B------:R-:W-:-:S06]  /*5930*/  IMAD.MOV.U32 R4, RZ, RZ, R14 ;  /* 0x000000ffff047224 */ /* 0x000fcc00078e000e */
[----:B------:R-:W0:Y:S01]  /*5940*/  LDC R31, c[0x0][0x610] ;  /* 0x00018400ff1f7b82 */ /* 0x000e220000000800 */
        /* <DEDUP_REMOVED lines=11> */
.L_x_168:
[----:B------:R-:W-:Y:S01]  /*5a00*/  ISETP.NE.AND P0, PT, R2, 0x1, PT ;  /* 0x000000010200780c */ /* 0x000fe20003f05270 */
[----:B0-----:R-:W-:Y:S01]  /*5a10*/  VIADD R7, R20, 0xffffffff ;  /* 0xffffffff14077836 */ /* 0x001fe20000000000 */
[----:B-12---:R-:W-:Y:S01]  /*5a20*/  SHF.R.U64 R0, R4, R27, R5 ;  /* 0x0000001b04007219 */ /* 0x006fe20000001205 */
[----:B------:R-:W-:Y:S01]  /*5a30*/  IMAD.MOV R13, RZ, RZ, -R13 ;  /* 0x000000ffff0d7224 */ /* 0x000fe200078e0a0d */
[----:B------:R-:W-:Y:S01]  /*5a40*/  LOP3.LUT R5, R10, R25, RZ, 0xc0, !PT ;  /* 0x000000190a057212 */ /* 0x000fe200078ec0ff */
[----:B------:R-:W-:Y:S01]  /*5a50*/  IMAD.MOV.U32 R4, RZ, RZ, 0x1 ;  /* 0x00000001ff047424 */ /* 0x000fe200078e00ff */
[----:B------:R-:W-:Y:S01]  /*5a60*/  LOP3.LUT R12, R12, R7, RZ, 0xc0, !PT ;  /* 0x000000070c0c7212 */ /* 0x000fe200078ec0ff */
[----:B------:R-:W-:Y:S02]  /*5a70*/  IMAD.MOV R3, RZ, RZ, -R0 ;  /* 0x000000ffff037224 */ /* 0x000fe400078e0a00 */
[----:B------:R-:W-:Y:S02]  /*5a80*/  IMAD R0, R26, R0, R5 ;  /* 0x000000001a007224 */ /* 0x000fe400078e0205 */
[----:B---3--:R-:W-:-:S02]  /*5a90*/  IMAD R3, R3, R30, R14 ;  /* 0x0000001e03037224 */ /* 0x008fc400078e020e */
[----:B------:R-:W-:Y:S02]  /*5aa0*/  @P0 IMAD R21, R15, R13, R24 ;  /* 0x0000000d0f150224 */ /* 0x000fe400078e0218 */
[----:B------:R-:W-:Y:S01]  /*5ab0*/  IMAD R5, R3, R20, R12 ;  /* 0x0000001403057224 */ /* 0x000fe200078e020c */
[----:B------:R-:W-:Y:S01]  /*5ac0*/  PRMT R3, R4, 0x7610, R3 ;  /* 0x0000761004037816 */ /* 0x000fe20000000003 */
[----:B------:R-:W-:-:S05]  /*5ad0*/  IMAD R0, R0, R31, R21 ;  /* 0x0000001f00007224 */ /* 0x000fca00078e0215 */
[----:B------:R-:W-:Y:S02]  /*5ae0*/  SEL R93, R5, R0, !P0 ;  /* 0x00000000055d7207 */ /* 0x000fe40004000000 */
[----:B------:R-:W-:-:S07]  /*5af0*/  SEL R0, R0, R5, !P0 ;  /* 0x0000000500007207 */ /* 0x000fce0004000000 */
.L_x_166:
[----:B------:R-:W-:Y:S01]  /*5b00*/  LOP3.LUT P0, RZ, R3, 0xff, RZ, 0xc0, !PT ;  /* 0x000000ff03ff7812 */ /* 0x000fe2000780c0ff */
[----:B------:R-:W-:-:S12]  /*5b10*/  IMAD.MOV.U32 R92, RZ, RZ, R0 ;  /* 0x000000ffff5c7224 */ /* 0x000fd800078e0000 */
[----:B------:R-:W-:Y:S05]  /*5b20*/  @P0 BRA `(.L_x_169) ;  /* 0xffffffb800480947 */ /* 0x000fea000383ffff */
[----:B------:R-:W-:Y:S05]  /*5b30*/  EXIT ;  /* 0x000000000000794d */ /* 0x000fea0003800000 */
.L_x_8:
[----:B0-----:R-:W-:Y:S01]  /*5b40*/  ULDC.64 UR4, c[0x0][0x650] ;  /* 0x0001940000047ab9 */ /* 0x001fe20000000a00 */
        /* <DEDUP_REMOVED lines=25> */
.L_x_171:
[----:B------:R-:W0:Y:S01]  /*5ce0*/  LDC.64 R28, c[0x0][0x640] ;  /* 0x00019000ff1c7b82 */ /* 0x000e220000000a00 */
[-CC-:B------:R-:W-:Y:S01]  /*5cf0*/  SHF.R.U64 R22, R12, R6.reuse, R13.reuse ;  /* 0x000000060c167219 */ /* 0x180fe2000000120d */
[----:B------:R-:W-:Y:S01]  /*5d00*/  IMAD.MOV.U32 R30, RZ, RZ, 0x1 ;  /* 0x00000001ff1e7424 */ /* 0x000fe200078e00ff */
[----:B------:R-:W-:Y:S02]  /*5d10*/  SHF.R.U32.HI R6, RZ, R6, R13 ;  /* 0x00000006ff067219 */ /* 0x000fe4000001160d */
        /* <DEDUP_REMOVED lines=8> */
[----:B------:R-:W-:Y:S01]  /*5da0*/  IMAD.IADD R9, R9, 0x1, R11 ;  /* 0x0000000109097824 */ /* 0x000fe200078e020b */
[----:B0-----:R-:W-:-:S04]  /*5db0*/  ISETP.NE.U32.AND P0, PT, R28, RZ, PT ;  /* 0x000000ff1c00720c */ /* 0x001fc80003f05070 */
[----:B------:R-:W-:Y:S02]  /*5dc0*/  ISETP.NE.AND.EX P0, PT, R29, RZ, PT, P0 ;  /* 0x000000ff1d00720c */ /* 0x000fe40003f05300 */
[----:B------:R-:W0:Y:S01]  /*5dd0*/  LDC R20, c[0x0][0x600] ;  /* 0x00018000ff147b82 */ /* 0x000e220000000800 */
[-CC-:B-1----:R-:W-:Y:S01]  /*5de0*/  SHF.R.U64 R14, R8, R10.reuse, R9.reuse ;  /* 0x0000000a080e7219 */ /* 0x182fe20000001209 */
[----:B------:R-:W-:Y:S01]  /*5df0*/  IMAD.MOV.U32 R8, RZ, RZ, -0x1 ;  /* 0xffffffffff087424 */ /* 0x000fe200078e00ff */
[----:B------:R-:W-:-:S05]  /*5e00*/  SHF.R.U32.HI R9, RZ, R10, R9 ;  /* 0x0000000aff097219 */ /* 0x000fca0000011609 */
[----:B------:R-:W1:Y:S01]  /*5e10*/  LDC R24, c[0x0][0x648] ;  /* 0x00019200ff187b82 */ /* 0x000e620000000800 */
[-CC-:B--2---:R-:W-:Y:S02]  /*5e20*/  SHF.R.U64 R23, R14, R12.reuse, R9.reuse ;  /* 0x0000000c0e177219 */ /* 0x184fe40000001209 */
[----:B------:R-:W-:-:S05]  /*5e30*/  SHF.R.U32.HI R6, RZ, R12, R9 ;  /* 0x0000000cff067219 */ /* 0x000fca0000011609 */
[----:B------:R-:W2:Y:S01]  /*5e40*/  LDC R26, c[0x0][0x638] ;  /* 0x00018e00ff1a7b82 */ /* 0x000ea20000000800 */
[-C--:B---3--:R-:W-:Y:S02]  /*5e50*/  SHF.L.U32 R8, R8, R27.reuse, RZ ;  /* 0x0000001b08087219 */ /* 0x088fe400000006ff */
[-CC-:B------:R-:W-:Y:S02]  /*5e60*/  SHF.R.U64 R25, R23, R27.reuse, R6.reuse ;  /* 0x0000001b17197219 */ /* 0x180fe40000001206 */
[----:B------:R-:W-:Y:S02]  /*5e70*/  LOP3.LUT R32, RZ, R8, RZ, 0x33, !PT ;  /* 0x00000008ff207212 */ /* 0x000fe400078e33ff */
[----:B------:R-:W-:Y:S01]  /*5e80*/  SHF.R.U32.HI R9, RZ, R27, R6 ;  /* 0x0000001bff097219 */ /* 0x000fe20000011606 */
[----:B------:R-:W3:Y:S01]  /*5e90*/  LDC R31, c[0x0][0x610] ;  /* 0x00018400ff1f7b82 */ /* 0x000ee20000000800 */
[----:B------:R-:W-:Y:S01]  /*5ea0*/  IMAD.MOV.U32 R8, RZ, RZ, R25 ;  /* 0x000000ffff087224 */ /* 0x000fe200078e0019 */
[----:B------:R-:W-:Y:S06]  /*5eb0*/  @!P0 BRA `(.L_x_172) ;  /* 0x0000000000288947 */ /* 0x000fec0003800000 */
        /* <DEDUP_REMOVED lines=10> */
.L_x_172:
[----:B------:R-:W-:Y:S01]  /*5f60*/  ISETP.NE.AND P0, PT, R2, 0x1, PT ;  /* 0x000000010200780c */ /* 0x000fe20003f05270 */
[----:B------:R-:W-:Y:S01]  /*5f70*/  IMAD.MOV.U32 R13, RZ, RZ, R22 ;  /* 0x000000ffff0d7224 */ /* 0x000fe200078e0016 */
[----:B-1----:R-:W-:Y:S01]  /*5f80*/  SHF.R.U64 R6, R8, R24, R9 ;  /* 0x0000001808067219 */ /* 0x002fe20000001209 */
[----:B0-----:R-:W-:Y:S01]  /*5f90*/  VIADD R9, R20, 0xffffffff ;  /* 0xffffffff14097836 */ /* 0x001fe20000000000 */
[----:B------:R-:W-:Y:S02]  /*5fa0*/  SHF.L.U32 R30, R30, R27, RZ ;  /* 0x0000001b1e1e7219 */ /* 0x000fe400000006ff */
[----:B------:R-:W-:Y:S01]  /*5fb0*/  LOP3.LUT R5, R23, R32, RZ, 0xc0, !PT ;  /* 0x0000002017057212 */ /* 0x000fe200078ec0ff */
[----:B------:R-:W-:-:S04]  /*5fc0*/  IMAD.MOV R8, RZ, RZ, -R6 ;  /* 0x000000ffff087224 */ /* 0x000fc800078e0a06 */
[----:B------:R-:W-:Y:S01]  /*5fd0*/  IMAD R6, R30, R6, R5 ;  /* 0x000000061e067224 */ /* 0x000fe200078e0205 */
[----:B------:R-:W-:Y:S01]  /*5fe0*/  LOP3.LUT R5, R14, R9, RZ, 0xc0, !PT ;  /* 0x000000090e057212 */ /* 0x000fe200078ec0ff */
[----:B------:R-:W-:Y:S02]  /*5ff0*/  @P0 IMAD R3, R7, R21, R4 ;  /* 0x0000001507030224 */ /* 0x000fe400078e0204 */
[----:B--2---:R-:W-:Y:S02]  /*6000*/  IMAD R4, R8, R26, R25 ;  /* 0x0000001a08047224 */ /* 0x004fe400078e0219 */
[----:B---3--:R-:W-:Y:S02]  /*6010*/  IMAD R3, R6, R31, R3 ;  /* 0x0000001f06037224 */ /* 0x008fe400078e0203 */
[----:B------:R-:W-:Y:S02]  /*6020*/  IMAD R4, R4, R20, R5 ;  /* 0x0000001404047224 */ /* 0x000fe400078e0205 */
[----:B------:R-:W-:-:S03]  /*6030*/  IMAD.MOV.U32 R6, RZ, RZ, 0x1 ;  /* 0x00000001ff067424 */ /* 0x000fc600078e00ff */
[----:B------:R-:W-:Y:S02]  /*6040*/  SEL R20, R4, R3, !P0 ;  /* 0x0000000304147207 */ /* 0x000fe40004000000 */
[----:B------:R-:W-:-:S07]  /*6050*/  SEL R11, R3, R4, !P0 ;  /* 0x00000004030b7207 */ /* 0x000fce0004000000 */
.L_x_170:
[----:B------:R-:W-:-:S08]  /*6060*/  NOP ;  /* 0x0000000000007918 */ /* 0x000fd00000000000 */
[----:B------:R-:W0:-:S00]  /*6070*/  USETMAXREG.DEALLOC.CTAPOOL 0x28 ;  /* 0x00000028000079c8 */ /* 0x000e0000080e0500 */
[----:B0-----:R-:W-:-:S13]  /*6080*/  ISETP.NE.AND P0, PT, R0, RZ, PT ;  /* 0x000000ff0000720c */ /* 0x001fda0003f05270 */
[----:B------:R-:W-:Y:S05]  /*6090*/  @P0 EXIT ;  /* 0x000000000000094d */ /* 0x000fea0003800000 */
[----:B------:R-:W-:Y:S01]  /*60a0*/  LOP3.LUT P0, RZ, R6, 0xff, RZ, 0xc0, !PT ;  /* 0x000000ff06ff7812 */ /* 0x000fe2000780c0ff */
[----:B------:R-:W-:Y:S02]  /*60b0*/  IMAD.MOV.U32 R0, RZ, RZ, 0x1 ;  /* 0x00000001ff007424 */ /* 0x000fe400078e00ff */
[----:B------:R-:W-:-:S10]  /*60c0*/  IMAD.MOV.U32 R12, RZ, RZ, RZ ;  /* 0x000000ffff0c7224 */ /* 0x000fd400078e00ff */
[----:B------:R-:W-:Y:S05]  /*60d0*/  @!P0 BRA `(.L_x_173) ;  /* 0x0000000c00788947 */ /* 0x000fea0003800000 */
[----:B------:R-:W0:Y:S01]  /*60e0*/  LDC R0, c[0x0][0x28c] ;  /* 0x0000a300ff007b82 */ /* 0x000e220000000800 */
[----:B------:R-:W-:Y:S01]  /*60f0*/  ULDC UR5, c[0x0][0x658] ;  /* 0x0001960000057ab9 */ /* 0x000fe20000000800 */
[----:B------:R-:W-:Y:S01]  /*6100*/  UMOV UR11, 0xffffffff ;  /* 0xffffffff000b7882 */ /* 0x000fe20000000000 */
[----:B------:R-:W-:Y:S01]  /*6110*/  UMOV UR15, 0x1 ;  /* 0x00000001000f7882 */ /* 0x000fe20000000000 */
[----:B------:R-:W-:Y:S01]  /*6120*/  USHF.L.U32 UR11, UR11, UR5, URZ ;  /* 0x000000050b0b7299 */ /* 0x000fe2000800063f */
[----:B------:R-:W-:Y:S01]  /*6130*/  BSSY B0, `(.L_x_173) ;  /* 0x00000d8000007945 */ /* 0x000fe20003800000 */
[----:B------:R-:W-:Y:S01]  /*6140*/  ULDC UR9, c[0x0][0xc] ;  /* 0x0000030000097ab9 */ /* 0x000fe20000000800 */
[----:B------:R-:W-:Y:S01]  /*6150*/  ULDC UR12, c[0x0][0x10] ;  /* 0x00000400000c7ab9 */ /* 0x000fe20000000800 */
[----:B------:R-:W1:Y:S01]  /*6160*/  S2UR UR8, SR_CgaCtaId ;  /* 0x00000000000879c3 */ /* 0x000e620000008800 */
[----:B------:R-:W-:Y:S01]  /*6170*/  USHF.L.U32 UR5, UR15, UR5, URZ ;  /* 0x000000050f057299 */ /* 0x000fe2000800063f */
[----:B------:R-:W-:Y:S01]  /*6180*/  IMAD.MOV.U32 R10, RZ, RZ, 0x1 ;  /* 0x00000001ff0a7424 */ /* 0x000fe200078e00ff */
[----:B------:R-:W-:Y:S01]  /*6190*/  LOP3.LUT R9, R19, 0x2, RZ, 0xfc, !PT ;  /* 0x0000000213097812 */ /* 0x000fe200078efcff */
[----:B------:R-:W-:Y:S01]  /*61a0*/  IMAD.MOV.U32 R12, RZ, RZ, RZ ;  /* 0x000000ffff0c7224 */ /* 0x000fe200078e00ff */
[----:B------:R-:W-:Y:S01]  /*61b0*/  ULDC UR4, c[0x0][0x600] ;  /* 0x0001800000047ab9 */ /* 0x000fe20000000800 */
[----:B------:R-:W-:Y:S01]  /*61c0*/  UMOV UR20, 0x55 ;  /* 0x0000005500147882 */ /* 0x000fe20000000000 */
[----:B------:R-:W-:Y:S01]  /*61d0*/  UIADD3 UR4, UR4, -0x1, URZ ;  /* 0xffffffff04047890 */ /* 0x000fe2000fffe03f */
[----:B------:R-:W-:Y:S01]  /*61e0*/  ULDC.64 UR28, c[0x0][0x198] ;  /* 0x00006600001c7ab9 */ /* 0x000fe20000000a00 */
[----:B0-----:R-:W-:-:S05]  /*61f0*/  VIADD R0, R0, 0x1f ;  /* 0x0000001f00007836 */ /* 0x001fca0000000000 */
[----:B------:R-:W-:Y:S01]  /*6200*/  SHF.R.S32.HI R3, RZ, 0x1f, R0 ;  /* 0x0000001fff037819 */ /* 0x000fe20000011400 */
[----:B-1----:R-:W-:-:S03]  /*6210*/  ULOP3.LUT UR10, UR8, 0x1, URZ, 0xc0, !UPT ;  /* 0x00000001080a7892 */ /* 0x002fc6000f8ec03f */
[----:B------:R-:W-:Y:S01]  /*6220*/  LEA.HI R3, R3, R0, RZ, 0x5 ;  /* 0x0000000003037211 */ /* 0x000fe200078f28ff */
[----:B------:R-:W-:Y:S01]  /*6230*/  USHF.L.U32 UR7, UR8, 0xa, URZ ;  /* 0x0000000a08077899 */ /* 0x000fe2000800063f */
[----:B------:R-:W-:Y:S01]  /*6240*/  IMAD.MOV.U32 R0, RZ, RZ, 0x1 ;  /* 0x00000001ff007424 */ /* 0x000fe200078e00ff */
[----:B------:R-:W-:Y:S01]  /*6250*/  USHF.R.U32.HI UR27, URZ, 0x1, UR8 ;  /* 0x000000013f1b7899 */ /* 0x000fe20008011608 */
[----:B------:R-:W-:Y:S01]  /*6260*/  SHF.R.S32.HI R3, RZ, 0x5, R3 ;  /* 0x00000005ff037819 */ /* 0x000fe20000011403 */
[----:B------:R-:W-:Y:S02]  /*6270*/  USHF.L.U32 UR6, UR8, 0x5, URZ ;  /* 0x0000000508067899 */ /* 0x000fe4000800063f */
[----:B------:R-:W-:Y:S02]  /*6280*/  ULOP3.LUT UR8, UR8, 0xfffffffe, URZ, 0xc0, !UPT ;  /* 0xfffffffe08087892 */ /* 0x000fe4000f8ec03f */
[----:B------:R-:W-:Y:S01]  /*6290*/  UISETP.GT.U32.AND UP0, UPT, UR10, 0xffff, UPT ;  /* 0x0000ffff0a00788c */ /* 0x000fe2000bf04070 */
[----:B------:R-:W-:Y:S01]  /*62a0*/  VIADD R8, R3, 0x1 ;  /* 0x0000000103087836 */ /* 0x000fe20000000000 */
[----:B------:R-:W-:-:S02]  /*62b0*/  ULOP3.LUT UR13, UR7, 0x400, URZ, 0xc0, !UPT ;  /* 0x00000400070d7892 */ /* 0x000fc4000f8ec03f */
[----:B------:R-:W-:Y:S02]  /*62c0*/  ULOP3.LUT UR7, URZ, UR11, URZ, 0x33, !UPT ;  /* 0x0000000b3f077292 */ /* 0x000fe4000f8e333f */
[----:B------:R-:W-:Y:S02]  /*62d0*/  USHF.L.U32 UR14, UR15, UR8, URZ ;  /* 0x000000080f0e7299 */ /* 0x000fe4000800063f */
[----:B------:R-:W-:Y:S02]  /*62e0*/  ULOP3.LUT UR11, UR8, 0x1, URZ, 0xfc, !UPT ;  /* 0x00000001080b7892 */ /* 0x000fe4000f8efc3f */
[----:B------:R-:W-:Y:S02]  /*62f0*/  UIMAD.WIDE.U32 UR8, UR9, UR12, URZ ;  /* 0x0000000c090872a5 */ /* 0x000fe4000f8e003f */
[----:B------:R-:W-:Y:S01]  /*6300*/  USEL UR10, UR10, 0xffff, !UP0 ;  /* 0x0000ffff0a0a7887 */ /* 0x000fe2000c000000 */
[----:B------:R-:W-:Y:S01]  /*6310*/  ULDC UR12, c[0x0][0x14] ;  /* 0x00000500000c7ab9 */ /* 0x000fe20000000800 */
[----:B------:R-:W-:-:S02]  /*6320*/  USHF.L.U32 UR11, UR15, UR11, URZ ;  /* 0x0000000b0f0b7299 */ /* 0x000fc4000800063f */
[----:B------:R-:W-:Y:S02]  /*6330*/  UIMAD.WIDE.U32 UR24, UR8, UR12, URZ ;  /* 0x0000000c081872a5 */ /* 0x000fe4000f8e003f */
[----:B------:R-:W-:Y:S02]  /*6340*/  UIMAD UR15, UR9, UR12, URZ ;  /* 0x0000000c090f72a4 */ /* 0x000fe4000f8e023f */
[----:B------:R-:W-:Y:S02]  /*6350*/  ULOP3.LUT UR10, UR10, 0xffff, URZ, 0xc0, !UPT ;  /* 0x0000ffff0a0a7892 */ /* 0x000fe4000f8ec03f */
[----:B------:R-:W-:Y:S02]  /*6360*/  ULEA UR30, UR27, 0x280, 0xb ;  /* 0x000002801b1e7891 */ /* 0x000fe4000f8e583f */
[----:B------:R-:W-:Y:S02]  /*6370*/  ULOP3.LUT UR6, UR6, 0x20, URZ, 0xc0, !UPT ;  /* 0x0000002006067892 */ /* 0x000fe4000f8ec03f */
[----:B------:R-:W-:-:S02]  /*6380*/  ULOP3.LUT UR13, UR13, 0x2c280, URZ, 0xfc, !UPT ;  /* 0x0002c2800d0d7892 */ /* 0x000fc4000f8efc3f */
[----:B------:R-:W-:Y:S02]  /*6390*/  ULOP3.LUT UR14, UR14, UR11, URZ, 0xfc, !UPT ;  /* 0x0000000b0e0e7292 */ /* 0x000fe4000f8efc3f */
[----:B------:R-:W-:Y:S02]  /*63a0*/  UIADD3 UR15, UR25, UR15, URZ ;  /* 0x0000000f190f7290 */ /* 0x000fe4000fffe03f */
[----:B------:R-:W-:-:S12]  /*63b0*/  USHF.L.U32 UR20, UR20, UR10, URZ ;  /* 0x0000000a14147299 */ /* 0x000fd8000800063f */
.L_x_184:
[----:B------:R-:W-:-:S03]  /*63c0*/  UMOV UR8, 0xffffffff ;  /* 0xffffffff00087882 */ /* 0x000fc60000000000 */
[----:B------:R-:W-:Y:S05]  /*63d0*/  BRA.DIV UR8, `(.L_x_174) ;  /* 0x0000001a08287947 */ /* 0x000fea000b800000 */
[----:B------:R-:W-:-:S13]  /*63e0*/  ELECT P6, URZ, PT ;  /* 0x00000000003f782f */ /* 0x000fda00038c0000 */
.L_x_213:
[----:B------:R-:W0:Y:S01]  /*63f0*/  LDC R4, c[0x0][0x28c] ;  /* 0x0000a300ff047b82 */ /* 0x000e220000000800 */
[----:B------:R-:W-:Y:S01]  /*6400*/  BSSY B1, `(.L_x_175) ;  /* 0x0000039000017945 */ /* 0x000fe20003800000 */
[----:B0-----:R-:W-:-:S13]  /*6410*/  ISETP.LT.OR P6, PT, R4, 0x1, !P6 ;  /* 0x000000010400780c */ /* 0x001fda00077c1670 */
[----:B------:R-:W-:Y:S05]  /*6420*/  @P6 BRA `(.L_x_176) ;  /* 0x0000000000d86947 */ /* 0x000fea0003800000 */
[----:B------:R-:W-:Y:S01]  /*6430*/  LEA R11, R11, UR27, 0x2 ;  /* 0x0000001b0b0b7c11 */ /* 0x000fe2000f8e10ff */
[----:B------:R-:W-:Y:S01]  /*6440*/  IMAD.MOV.U32 R22, RZ, RZ, RZ ;  /* 0x000000ffff167224 */ /* 0x000fe200078e00ff */
[----:B------:R-:W-:Y:S01]  /*6450*/  LEA R20, R20, UR6, 0x6 ;  /* 0x0000000614147c11 */ /* 0x000fe2000f8e30ff */
[----:B------:R-:W-:Y:S02]  /*6460*/  IMAD.MOV.U32 R4, RZ, RZ, R8 ;  /* 0x000000ffff047224 */ /* 0x000fe400078e0008 */
[----:B------:R-:W-:Y:S02]  /*6470*/  IMAD.MOV.U32 R5, RZ, RZ, R0 ;  /* 0x000000ffff057224 */ /* 0x000fe400078e0000 */
[----:B------:R-:W-:Y:S02]  /*6480*/  IMAD.MOV.U32 R6, RZ, RZ, R12 ;  /* 0x000000ffff067224 */ /* 0x000fe400078e000c */
[----:B------:R-:W-:-:S07]  /*6490*/  IMAD.SHL.U32 R15, R11, 0x40, RZ ;  /* 0x000000400b0f7824 */ /* 0x000fce00078e00ff */
.L_x_179:
[----:B------:R-:W0:Y:S01]  /*64a0*/  S2R R14, SR_CgaCtaId ;  /* 0x00000000000e7919 */ /* 0x000e220000008800 */
[----:B------:R-:W-:Y:S02]  /*64b0*/  MOV R7, 0x400 ;  /* 0x0000040000077802 */ /* 0x000fe40000000f00 */
[----:B------:R-:W-:-:S13]  /*64c0*/  LOP3.LUT P1, RZ, R18, 0x7f, RZ, 0xc0, !PT ;  /* 0x0000007f12ff7812 */ /* 0x000fda000782c0ff */
[----:B------:R-:W1:Y:S01]  /*64d0*/  @!P1 LDC R11, c[0x0][0x500] ;  /* 0x00014000ff0b9b82 */ /* 0x000e620000000800 */
[----:B0-----:R-:W-:Y:S02]  /*64e0*/  LEA R21, R14, R7, 0x18 ;  /* 0x000000070e157211 */ /* 0x001fe400078ec0ff */
[----:B------:R-:W-:-:S03]  /*64f0*/  SHF.L.U32 R7, R5, 0x1f, RZ ;  /* 0x0000001f05077819 */ /* 0x000fc600000006ff */
[----:B------:R-:W-:-:S04]  /*6500*/  IMAD R14, R6, 0x8, R21 ;  /* 0x00000008060e7824 */ /* 0x000fc800078e0215 */
[----:B------:R-:W0:Y:S02]  /*6510*/  SYNCS.PHASECHK.TRANS64.TRYWAIT P0, [R14+URZ+0xb0], R7 ;  /* 0x0000b0070e0075a7 */ /* 0x000e24000800017f */
[----:B01----:R-:W-:Y:S05]  /*6520*/  @!P0 BRA `(.L_x_177) ;  /* 0x0000001400f48947 */ /* 0x003fea0003800000 */
.L_x_214:
[----:B0-----:R-:W-:Y:S01]  /*6530*/  PRMT R7, R9, 0x9910, RZ ;  /* 0x0000991009077816 */ /* 0x001fe200000000ff */
[----:B------:R0:W-:Y:S03]  /*6540*/  @!P1 SYNCS.ARRIVE.TRANS64 RZ, [R14+URZ], R11 ;  /* 0x0000000b0eff99a7 */ /* 0x0001e6000800003f */
[----:B------:R-:W-:-:S13]  /*6550*/  ISETP.NE.AND P0, PT, R7, 0x2, PT ;  /* 0x000000020700780c */ /* 0x000fda0003f05270 */
[----:B0-----:R-:W-:Y:S05]  /*6560*/  @P0 BRA `(.L_x_178) ;  /* 0x0000000000040947 */ /* 0x001fea0003800000 */
[----:B------:R-:W-:Y:S01]  /*6570*/  BPT.TRAP 0x1 ;  /* 0x000000040000795c */ /* 0x000fe20000300000 */
.L_x_178:
[----:B------:R-:W-:Y:S01]  /*6580*/  R2UR UR11, R6 ;  /* 0x00000000060b72ca */ /* 0x000fe200000e0000 */
[----:B------:R-:W-:Y:S01]  /*6590*/  VIADD R4, R4, 0xffffffff ;  /* 0xffffffff04047836 */ /* 0x000fe20000000000 */
[----:B------:R-:W-:Y:S01]  /*65a0*/  R2UR UR22, R21 ;  /* 0x00000000151672ca */ /* 0x000fe200000e0000 */
[----:B------:R-:W-:Y:S01]  /*65b0*/  UIADD3 UR16, UP0, UR28, 0xf0, URZ ;  /* 0x000000f01c107890 */ /* 0x000fe2000ff1e03f */
[----:B------:R-:W-:Y:S01]  /*65c0*/  R2UR UR23, R15 ;  /* 0x000000000f1772ca */ /* 0x000fe200000e0000 */
[----:B------:R-:W-:Y:S01]  /*65d0*/  UIADD3 UR32, UP1, UR28, 0x1f0, URZ ;  /* 0x000001f01c207890 */ /* 0x000fe2000ff3e03f */
[----:B------:R-:W-:Y:S01]  /*65e0*/  R2UR UR9, R14 ;  /* 0x000000000e0972ca */ /* 0x000fe200000e0000 */
[----:B------:R-:W-:Y:S01]  /*65f0*/  UIADD3.X UR17, URZ, UR29, URZ, UP0, !UPT ;  /* 0x0000001d3f117290 */ /* 0x000fe200087fe43f */
[----:B------:R-:W-:Y:S01]  /*6600*/  R2UR UR10, R22 ;  /* 0x00000000160a72ca */ /* 0x000fe200000e0000 */
[----:B------:R-:W-:Y:S01]  /*6610*/  UPRMT UR21, URZ, 0x5410, UR20 ;  /* 0x000054103f157896 */ /* 0x000fe20008000014 */
[----:B------:R-:W-:Y:S01]  /*6620*/  R2UR UR12, R13 ;  /* 0x000000000d0c72ca */ /* 0x000fe200000e0000 */
[----:B------:R-:W-:Y:S01]  /*6630*/  VIADD R6, R6, 0x1 ;  /* 0x0000000106067836 */ /* 0x000fe20000000000 */
[----:B------:R-:W-:Y:S01]  /*6640*/  R2UR UR26, R20 ;  /* 0x00000000141a72ca */ /* 0x000fe200000e0000 */
[----:B------:R-:W-:Y:S01]  /*6650*/  ULEA UR8, UR11, UR30, 0xd ;  /* 0x0000001e0b087291 */ /* 0x000fe2000f8e683f */
[----:B------:R-:W-:Y:S01]  /*6660*/  ISETP.GT.AND P1, PT, R4, 0x1, PT ;  /* 0x000000010400780c */ /* 0x000fe20003f24270 */
[----:B------:R-:W-:Y:S01]  /*6670*/  ULEA UR11, UR11, UR13, 0xb ;  /* 0x0000000d0b0b7291 */ /* 0x000fe2000f8e583f */
[----:B------:R-:W-:Y:S01]  /*6680*/  ISETP.NE.AND P0, PT, R6, 0x16, PT ;  /* 0x000000160600780c */ /* 0x000fe20003f05270 */
[----:B------:R-:W-:Y:S01]  /*6690*/  UIADD3 UR8, UR22, UR8, URZ ;  /* 0x0000000816087290 */ /* 0x000fe2000fffe03f */
[----:B------:R-:W-:Y:S01]  /*66a0*/  VIADD R22, R22, 0x20 ;  /* 0x0000002016167836 */ /* 0x000fe20000000000 */
[----:B------:R-:W-:Y:S01]  /*66b0*/  UIADD3 UR22, UR22, UR11, URZ ;  /* 0x0000000b16167290 */ /* 0x000fe2000fffe03f */
[----:B------:R-:W-:Y:S01]  /*66c0*/  SEL R14, RZ, 0x1, P0 ;  /* 0x00000001ff0e7807 */ /* 0x000fe20000000000 */
[----:B------:R-:W-:Y:S01]  /*66d0*/  UPRMT UR31, URZ, 0x5410, UR14 ;  /* 0x000054103f1f7896 */ /* 0x000fe2000800000e */
[----:B------:R-:W-:Y:S01]  /*66e0*/  SEL R6, R6, RZ, P0 ;  /* 0x000000ff06067207 */ /* 0x000fe20000000000 */
[----:B------:R-:W-:Y:S01]  /*66f0*/  UIADD3.X UR33, URZ, UR29, URZ, UP1, !UPT ;  /* 0x0000001d3f217290 */ /* 0x000fe20008ffe43f */
[----:B------:R-:W-:Y:S01]  /*6700*/  LOP3.LUT R5, R5, R14, RZ, 0x3c, !PT ;  /* 0x0000000e05057212 */ /* 0x000fe200078e3cff */
[----:B------:R-:W-:Y:S01]  /*6710*/  UMOV UR18, 0x0 ;  /* 0x0000000000127882 */ /* 0x000fe20000000000 */
[----:B------:R-:W-:Y:S01]  /*6720*/  UMOV UR19, 0x10000000 ;  /* 0x1000000000137882 */ /* 0x000fe20000000000 */
[----:B------:R-:W-:-:S02]  /*6730*/  UMOV UR11, UR23 ;  /* 0x00000017000b7c82 */ /* 0x000fc40008000000 */
[----:B------:R0:W-:Y:S02]  /*6740*/  UTMALDG.3D.MULTICAST [UR8], [UR16], UR21, desc[UR18] ;  /* 0x00001208100073b4 */ /* 0x0001e40008011815 */
[----:B0-----:R-:W-:Y:S01]  /*6750*/  UMOV UR8, UR22 ;  /* 0x0000001600087c82 */ /* 0x001fe20008000000 */
[----:B------:R-:W-:Y:S02]  /*6760*/  UMOV UR11, UR26 ;  /* 0x0000001a000b7c82 */ /* 0x000fe40008000000 */
[----:B------:R0:W-:Y:S02]  /*6770*/  UTMALDG.3D.MULTICAST [UR8], [UR32], UR31, desc[UR18] ;  /* 0x00001208200073b4 */ /* 0x0001e4000801181f */
[----:B0-----:R-:W-:Y:S05]  /*6780*/  @P1 BRA `(.L_x_179) ;  /* 0xfffffffc00441947 */ /* 0x001fea000383ffff */
.L_x_176:
[----:B------:R-:W-:Y:S05]  /*6790*/  BSYNC B1 ;  /* 0x0000000000017941 */ /* 0x000fea0003800000 */
.L_x_175:
[----:B------:R-:W-:Y:S01]  /*67a0*/  LOP3.LUT P1, RZ, R10, 0xff, RZ, 0xc0, !PT ;  /* 0x000000ff0aff7812 */ /* 0x000fe2000782c0ff */
[C---:B------:R-:W-:Y:S01]  /*67b0*/  IMAD.IADD R12, R3.reuse, 0x1, R12 ;  /* 0x00000001030c7824 */ /* 0x040fe200078e020c */
[----:B------:R-:W-:Y:S01]  /*67c0*/  ULDC.64 UR8, c[0x0][0x650] ;  /* 0x0001940000087ab9 */ /* 0x000fe20000000a00 */
[C---:B------:R-:W-:Y:S01]  /*67d0*/  ISETP.GE.U32.AND P2, PT, R3.reuse, 0x16, PT ;  /* 0x000000160300780c */ /* 0x040fe20003f46070 */
[----:B------:R-:W-:Y:S01]  /*67e0*/  BSSY B1, `(.L_x_180) ;  /* 0x000006a000017945 */ /* 0x000fe20003800000 */
[----:B------:R-:W-:Y:S01]  /*67f0*/  IMAD.MOV.U32 R11, RZ, RZ, -0x1 ;  /* 0xffffffffff0b7424 */ /* 0x000fe200078e00ff */
[----:B------:R-:W-:Y:S01]  /*6800*/  ISETP.GT.U32.AND P0, PT, R12, 0x15, PT ;  /* 0x000000150c00780c */ /* 0x000fe20003f04070 */
[----:B------:R-:W-:Y:S01]  /*6810*/  IMAD.MOV.U32 R20, RZ, RZ, -0x1 ;  /* 0xffffffffff147424 */ /* 0x000fe200078e00ff */
[----:B------:R-:W-:Y:S01]  /*6820*/  PRMT R10, RZ, 0x7610, R10 ;  /* 0x00007610ff0a7816 */ /* 0x000fe2000000000a */
[----:B------:R-:W-:Y:S01]  /*6830*/  IMAD.MOV.U32 R13, RZ, RZ, -0x1 ;  /* 0xffffffffff0d7424 */ /* 0x000fe200078e00ff */
[----:B------:R-:W-:-:S03]  /*6840*/  ISETP.LT.U32.AND P0, PT, R3, 0x16, P0 ;  /* 0x000000160300780c */ /* 0x000fc60000701070 */
[----:B------:R-:W0:Y:S01]  /*6850*/  @P1 S2R R5, SR_CgaCtaId ;  /* 0x0000000000051919 */ /* 0x000e220000008800 */
[----:B------:R-:W-:-:S04]  /*6860*/  @P1 MOV R4, 0x400 ;  /* 0x0000040000041802 */ /* 0x000fc80000000f00 */
[----:B0-----:R-:W-:Y:S01]  /*6870*/  @P1 LEA R6, R5, R4, 0x18 ;  /* 0x0000000405061211 */ /* 0x001fe200078ec0ff */
[----:B------:R-:W-:-:S03]  /*6880*/  IMAD.WIDE.U32 R4, R12, -0x45d1745d, RZ ;  /* 0xba2e8ba30c047825 */ /* 0x000fc600078e00ff */
[----:B------:R0:W-:Y:S01]  /*6890*/  @P1 SYNCS.ARRIVE.TRANS64.A1T0 RZ, [R6+URZ+0x178], RZ ;  /* 0x000178ff06ff19a7 */ /* 0x0001e2000810003f */
[----:B------:R-:W-:Y:S02]  /*68a0*/  IADD3 R16, P1, R16, UR24, RZ ;  /* 0x0000001810107c10 */ /* 0x000fe4000ff3e0ff */
[----:B------:R-:W-:Y:S02]  /*68b0*/  SHF.R.U32.HI R7, RZ, 0x4, R5 ;  /* 0x00000004ff077819 */ /* 0x000fe40000011605 */
[----:B------:R-:W-:Y:S02]  /*68c0*/  SEL R5, RZ, 0x1, !P0 ;  /* 0x00000001ff057807 */ /* 0x000fe40004000000 */
[----:B------:R-:W-:Y:S01]  /*68d0*/  IADD3.X R17, R17, UR15, RZ, P1, !PT ;  /* 0x0000000f11117c10 */ /* 0x000fe20008ffe4ff */
[----:B------:R-:W-:Y:S01]  /*68e0*/  IMAD R12, R7, -0x16, R12 ;  /* 0xffffffea070c7824 */ /* 0x000fe200078e020c */
[----:B------:R-:W-:Y:S02]  /*68f0*/  ISETP.GE.U32.AND P0, PT, R16, UR8, PT ;  /* 0x0000000810007c0c */ /* 0x000fe4000bf06070 */
[----:B------:R-:W-:-:S02]  /*6900*/  LOP3.LUT R0, R0, R5, RZ, 0x3c, !PT ;  /* 0x0000000500007212 */ /* 0x000fc400078e3cff */
[----:B------:R-:W-:Y:S02]  /*6910*/  ISETP.GE.U32.AND.EX P0, PT, R17, UR9, PT, P0 ;  /* 0x0000000911007c0c */ /* 0x000fe4000bf06100 */
[----:B------:R-:W-:Y:S02]  /*6920*/  @P2 LOP3.LUT R0, R0, 0x1, R7, 0x78, !PT ;  /* 0x0000000100002812 */ /* 0x000fe400078e7807 */
[----:B------:R-:W-:-:S09]  /*6930*/  PRMT R4, RZ, 0x7610, R4 ;  /* 0x00007610ff047816 */ /* 0x000fd20000000004 */
[----:B0-----:R-:W-:Y:S05]  /*6940*/  @P0 BRA `(.L_x_181) ;  /* 0x00000004004c0947 */ /* 0x001fea0003800000 */
[----:B------:R-:W0:Y:S01]  /*6950*/  S2R R14, SR_CTAID.X ;  /* 0x00000000000e7919 */ /* 0x000e220000002500 */
[----:B------:R-:W-:Y:S01]  /*6960*/  ULDC.64 UR8, c[0x0][0x628] ;  /* 0x00018a0000087ab9 */ /* 0x000fe20000000a00 */
[----:B------:R-:W1:Y:S01]  /*6970*/  LDC R15, c[0x0][0x144] ;  /* 0x00005100ff0f7b82 */ /* 0x000e620000000800 */
[----:B------:R-:W-:Y:S01]  /*6980*/  ISETP.NE.U32.AND P0, PT, RZ, UR8, PT ;  /* 0x00000008ff007c0c */ /* 0x000fe2000bf05070 */
[----:B------:R-:W2:Y:S01]  /*6990*/  S2R R11, SR_CTAID.Y ;  /* 0x00000000000b7919 */ /* 0x000ea20000002600 */
[----:B------:R-:W-:Y:S01]  /*69a0*/  ULDC UR10, c[0x0][0x150] ;  /* 0x00005400000a7ab9 */ /* 0x000fe20000000800 */
[----:B------:R-:W-:Y:S01]  /*69b0*/  ULDC UR11, c[0x0][0x630] ;  /* 0x00018c00000b7ab9 */ /* 0x000fe20000000800 */
[----:B------:R-:W-:Y:S01]  /*69c0*/  ISETP.NE.AND.EX P0, PT, RZ, UR9, PT, P0 ;  /* 0x00000009ff007c0c */ /* 0x000fe2000bf05300 */
[----:B------:R-:W-:Y:S01]  /*69d0*/  IMAD.MOV.U32 R4, RZ, RZ, R16 ;  /* 0x000000ffff047224 */ /* 0x000fe200078e0010 */
[----:B0-----:R-:W-:-:S05]  /*69e0*/  I2FP.F32.U32 R5, R14 ;  /* 0x0000000e00057245 */ /* 0x001fca0000201000 */
[----:B------:R-:W-:Y:S01]  /*69f0*/  FMUL R20, R5, UR10 ;  /* 0x0000000a05147c20 */ /* 0x000fe20008400000 */
[----:B------:R-:W-:-:S05]  /*6a00*/  IMAD.MOV.U32 R5, RZ, RZ, R17 ;  /* 0x000000ffff057224 */ /* 0x000fca00078e0011 */
[----:B--2---:R-:W-:Y:S05]  /*6a10*/  @!P0 BRA `(.L_x_182) ;  /* 0x0000000000288947 */ /* 0x004fea0003800000 */
[----:B------:R-:W-:Y:S02]  /*6a20*/  ULDC UR10, c[0x0][0x634] ;  /* 0x00018d00000a7ab9 */ /* 0x000fe40000000800 */
[----:B------:R-:W-:-:S05]  /*6a30*/  IADD3 R5, P0, R16, UR10, RZ ;  /* 0x0000000a10057c10 */ /* 0x000fca000ff1e0ff */
[----:B------:R-:W-:-:S04]  /*6a40*/  IMAD.X R13, RZ, RZ, R17, P0 ;  /* 0x000000ffff0d7224 */ /* 0x000fc800000e0611 */
[----:B------:R-:W-:-:S04]  /*6a50*/  IMAD.WIDE.U32 R6, R13, UR8, RZ ;  /* 0x000000080d067c25 */ /* 0x000fc8000f8e00ff */
[----:B------:R-:W-:-:S04]  /*6a60*/  IMAD.WIDE.U32 R6, P0, R5, UR9, R6 ;  /* 0x0000000905067c25 */ /* 0x000fc8000f800006 */
[----:B------:R-:W-:-:S04]  /*6a70*/  IMAD.WIDE.U32 R4, R5, UR8, RZ ;  /* 0x0000000805047c25 */ /* 0x000fc8000f8e00ff */
[----:B------:R-:W-:Y:S01]  /*6a80*/  IMAD.MOV.U32 R4, RZ, RZ, R7 ;  /* 0x000000ffff047224 */ /* 0x000fe200078e0007 */
[----:B------:R-:W-:Y:S01]  /*6a90*/  IADD3 RZ, P1, R5, R6, RZ ;  /* 0x0000000605ff7210 */ /* 0x000fe20007f3e0ff */
[----:B------:R-:W-:-:S04]  /*6aa0*/  IMAD.X R5, RZ, RZ, RZ, P0 ;  /* 0x000000ffff057224 */ /* 0x000fc800000e06ff */
[----:B------:R-:W-:-:S08]  /*6ab0*/  IMAD.WIDE.U32.X R4, R13, UR9, R4, P1 ;  /* 0x000000090d047c25 */ /* 0x000fd000088e0404 */
.L_x_182:
[--C-:B------:R-:W-:Y:S01]  /*6ac0*/  SHF.R.U64 R13, R4, UR11, R5.reuse ;  /* 0x0000000b040d7c19 */ /* 0x100fe20008001205 */
[----:B------:R-:W0:Y:S01]  /*6ad0*/  F2I.U32.TRUNC.NTZ R20, R20 ;  /* 0x0000001400147305 */ /* 0x000e22000020f000 */
[----:B------:R-:W-:Y:S01]  /*6ae0*/  SHF.R.U32.HI R4, RZ, UR11, R5 ;  /* 0x0000000bff047c19 */ /* 0x000fe20008011605 */
[----:B------:R-:W-:Y:S01]  /*6af0*/  ULDC.64 UR8, c[0x0][0x620] ;  /* 0x0001880000087ab9 */ /* 0x000fe20000000a00 */
[----:B------:R-:W-:Y:S01]  /*6b00*/  IADD3 R7, P0, RZ, -R13, RZ ;  /* 0x8000000dff077210 */ /* 0x000fe20007f1e0ff */
[----:B------:R-:W-:Y:S01]  /*6b10*/  ULDC.64 UR10, c[0x0][0x640] ;  /* 0x00019000000a7ab9 */ /* 0x000fe20000000a00 */
[----:B------:R-:W2:Y:S03]  /*6b20*/  LDC R22, c[0x0][0x148] ;  /* 0x00005200ff167b82 */ /* 0x000ea60000000800 */
[----:B------:R-:W-:Y:S01]  /*6b30*/  IMAD.X R4, RZ, RZ, ~R4, P0 ;  /* 0x000000ffff047224 */ /* 0x000fe200000e0e04 */
[----:B------:R-:W-:-:S03]  /*6b40*/  ISETP.NE.U32.AND P0, PT, RZ, UR10, PT ;  /* 0x0000000aff007c0c */ /* 0x000fc6000bf05070 */
[----:B------:R-:W-:Y:S01]  /*6b50*/  IMAD R6, R4, UR8, RZ ;  /* 0x0000000804067c24 */ /* 0x000fe2000f8e02ff */
[----:B------:R-:W-:Y:S01]  /*6b60*/  ISETP.NE.AND.EX P0, PT, RZ, UR11, PT, P0 ;  /* 0x0000000bff007c0c */ /* 0x000fe2000bf05300 */
[----:B------:R-:W-:Y:S01]  /*6b70*/  IMAD.WIDE.U32 R4, R7, UR8, R16 ;  /* 0x0000000807047c25 */ /* 0x000fe2000f8e0010 */
[----:B------:R-:W-:-:S03]  /*6b80*/  ULDC UR8, c[0x0][0x618] ;  /* 0x0001860000087ab9 */ /* 0x000fc60000000800 */
[----:B------:R-:W-:Y:S01]  /*6b90*/  IMAD R7, R7, UR9, R6 ;  /* 0x0000000907077c24 */ /* 0x000fe2000f8e0206 */
[----:B------:R-:W-:Y:S01]  /*6ba0*/  ULDC UR9, c[0x0][0x154] ;  /* 0x0000550000097ab9 */ /* 0x000fe20000000800 */
[----:B0-----:R-:W-:Y:S02]  /*6bb0*/  IMAD.MOV R6, RZ, RZ, -R20 ;  /* 0x000000ffff067224 */ /* 0x001fe400078e0a14 */
[----:B------:R-:W-:Y:S02]  /*6bc0*/  IMAD.IADD R5, R5, 0x1, R7 ;  /* 0x0000000105057824 */ /* 0x000fe400078e0207 */
[----:B-1----:R-:W-:Y:S01]  /*6bd0*/  IMAD R14, R15, R6, R14 ;  /* 0x000000060f0e7224 */ /* 0x002fe200078e020e */
[----:B------:R-:W-:Y:S02]  /*6be0*/  I2FP.F32.U32 R6, R11 ;  /* 0x0000000b00067245 */ /* 0x000fe40000201000 */
[--C-:B------:R-:W-:Y:S02]  /*6bf0*/  SHF.R.U64 R15, R4, UR8, R5.reuse ;  /* 0x00000008040f7c19 */ /* 0x100fe40008001205 */
[----:B------:R-:W-:Y:S01]  /*6c00*/  SHF.R.U32.HI R4, RZ, UR8, R5 ;  /* 0x00000008ff047c19 */ /* 0x000fe20008011605 */
[----:B------:R-:W-:Y:S01]  /*6c10*/  FMUL R6, R6, UR9 ;  /* 0x0000000906067c20 */ /* 0x000fe20008400000 */
[----:B------:R-:W-:-:S02]  /*6c20*/  ULDC UR8, c[0x0][0x608] ;  /* 0x0001820000087ab9 */ /* 0x000fc40000000800 */
[--C-:B------:R-:W-:Y:S01]  /*6c30*/  SHF.R.U64 R21, R15, UR8, R4.reuse ;  /* 0x000000080f157c19 */ /* 0x100fe20008001204 */
[----:B------:R0:W1:Y:S01]  /*6c40*/  F2I.U32.TRUNC.NTZ R24, R6 ;  /* 0x0000000600187305 */ /* 0x000062000020f000 */
[----:B------:R-:W-:Y:S01]  /*6c50*/  SHF.R.U32.HI R4, RZ, UR8, R4 ;  /* 0x00000008ff047c19 */ /* 0x000fe20008011604 */
[----:B------:R-:W-:-:S03]  /*6c60*/  ULDC UR8, c[0x0][0x658] ;  /* 0x0001960000087ab9 */ /* 0x000fc60000000800 */
[--C-:B------:R-:W-:Y:S02]  /*6c70*/  SHF.R.U64 R20, R21, UR8, R4.reuse ;  /* 0x0000000815147c19 */ /* 0x100fe40008001204 */
[----:B------:R-:W-:-:S03]  /*6c80*/  SHF.R.U32.HI R23, RZ, UR8, R4 ;  /* 0x00000008ff177c19 */ /* 0x000fc60008011604 */
[----:B------:R-:W-:Y:S02]  /*6c90*/  IMAD.MOV.U32 R4, RZ, RZ, R20 ;  /* 0x000000ffff047224 */ /* 0x000fe400078e0014 */
[----:B------:R-:W-:Y:S01]  /*6ca0*/  IMAD.MOV.U32 R5, RZ, RZ, R23 ;  /* 0x000000ffff057224 */ /* 0x000fe200078e0017 */
[----:B0-----:R-:W-:Y:S06]  /*6cb0*/  @!P0 BRA `(.L_x_183) ;  /* 0x0000000000288947 */ /* 0x001fec0003800000 */
        /* <DEDUP_REMOVED lines=10> */
.L_x_183:
[----:B------:R-:W-:Y:S01]  /*6d60*/  ISETP.NE.AND P0, PT, R2, 0x1, PT ;  /* 0x000000010200780c */ /* 0x000fe20003f05270 */
[----:B------:R-:W-:Y:S01]  /*6d70*/  ULDC UR8, c[0x0][0x648] ;  /* 0x0001920000087ab9 */ /* 0x000fe20000000800 */
[----:B-1----:R-:W-:Y:S01]  /*6d80*/  IMAD.MOV R24, RZ, RZ, -R24 ;  /* 0x000000ffff187224 */ /* 0x002fe200078e0a18 */
[----:B------:R-:W-:Y:S01]  /*6d90*/  SHF.R.U64 R4, R4, UR8, R5 ;  /* 0x0000000804047c19 */ /* 0x000fe20008001205 */
[----:B------:R-:W-:Y:S01]  /*6da0*/  ULDC UR8, c[0x0][0x638] ;  /* 0x00018e0000087ab9 */ /* 0x000fe20000000800 */
[----:B------:R-:W-:Y:S01]  /*6db0*/  LOP3.LUT R21, R21, UR7, RZ, 0xc0, !PT ;  /* 0x0000000715157c12 */ /* 0x000fe2000f8ec0ff */
[----:B------:R-:W-:Y:S02]  /*6dc0*/  ULDC UR9, c[0x0][0x610] ;  /* 0x0001840000097ab9 */ /* 0x000fe40000000800 */
[----:B------:R-:W-:Y:S02]  /*6dd0*/  IMAD.MOV R5, RZ, RZ, -R4 ;  /* 0x000000ffff057224 */ /* 0x000fe400078e0a04 */
[----:B------:R-:W-:-:S02]  /*6de0*/  IMAD R21, R4, UR5, R21 ;  /* 0x0000000504157c24 */ /* 0x000fc4000f8e0215 */
[----:B------:R-:W-:Y:S01]  /*6df0*/  IMAD R20, R5, UR8, R20 ;  /* 0x0000000805147c24 */ /* 0x000fe2000f8e0214 */
[----:B------:R-:W-:Y:S01]  /*6e00*/  ULDC UR8, c[0x0][0x600] ;  /* 0x0001800000087ab9 */ /* 0x000fe20000000800 */
[----:B--2---:R-:W-:Y:S01]  /*6e10*/  @P0 IMAD R14, R22, R24, R11 ;  /* 0x00000018160e0224 */ /* 0x004fe200078e020b */
[----:B------:R-:W-:Y:S01]  /*6e20*/  LOP3.LUT R11, R15, UR4, RZ, 0xc0, !PT ;  /* 0x000000040f0b7c12 */ /* 0x000fe2000f8ec0ff */
[----:B------:R-:W-:Y:S02]  /*6e30*/  IMAD.MOV.U32 R4, RZ, RZ, 0x1 ;  /* 0x00000001ff047424 */ /* 0x000fe400078e00ff */
[----:B------:R-:W-:Y:S02]  /*6e40*/  IMAD R14, R21, UR9, R14 ;  /* 0x00000009150e7c24 */ /* 0x000fe4000f8e020e */
[----:B------:R-:W-:-:S05]  /*6e50*/  IMAD R11, R20, UR8, R11 ;  /* 0x00000008140b7c24 */ /* 0x000fca000f8e020b */
[----:B------:R-:W-:Y:S02]  /*6e60*/  SEL R20, R11, R14, !P0 ;  /* 0x0000000e0b147207 */ /* 0x000fe40004000000 */
[----:B------:R-:W-:-:S07]  /*6e70*/  SEL R11, R14, R11, !P0 ;  /* 0x0000000b0e0b7207 */ /* 0x000fce0004000000 */
.L_x_181:
[----:B------:R-:W-:Y:S05]  /*6e80*/  BSYNC B1 ;  /* 0x0000000000017941 */ /* 0x000fea0003800000 */
.L_x_180:
[----:B------:R-:W-:-:S13]  /*6e90*/  LOP3.LUT P0, RZ, R4, 0xff, RZ, 0xc0, !PT ;  /* 0x000000ff04ff7812 */ /* 0x000fda000780c0ff */
[----:B------:R-:W-:Y:S05]  /*6ea0*/  @P0 BRA `(.L_x_184) ;  /* 0xfffffff400440947 */ /* 0x000fea000383ffff */
[----:B------:R-:W-:Y:S05]  /*6eb0*/  BSYNC B0 ;  /* 0x0000000000007941 */ /* 0x000fea0003800000 */
.L_x_173:
[----:B------:R-:W-:-:S03]  /*6ec0*/  UMOV UR8, 0xffffffff ;  /* 0xffffffff00087882 */ /* 0x000fc60000000000 */
[----:B------:R-:W-:Y:S05]  /*6ed0*/  BRA.DIV UR8, `(.L_x_185) ;  /* 0x0000000e089c7947 */ /* 0x000fea000b800000 */
[----:B------:R-:W-:-:S13]  /*6ee0*/  ELECT P6, URZ, PT ;  /* 0x00000000003f782f */ /* 0x000fda00038c0000 */
.L_x_217:
[----:B------:R-:W-:Y:S04]  /*6ef0*/  BSSY B0, `(.L_x_186) ;  /* 0x00000cd000007945 */ /* 0x000fe80003800000 */
[----:B------:R-:W-:Y:S05]  /*6f00*/  @!P6 BRA `(.L_x_187) ;  /* 0x0000000c002ce947 */ /* 0x000fea0003800000 */
[----:B------:R-:W-:-:S04]  /*6f10*/  LOP3.LUT R19, R19, 0x2, RZ, 0xfc, !PT ;  /* 0x0000000213137812 */ /* 0x000fc800078efcff */
[----:B------:R-:W-:-:S13]  /*6f20*/  ISETP.NE.AND P0, PT, R19, 0x3, PT ;  /* 0x000000031300780c */ /* 0x000fda0003f05270 */
[----:B------:R-:W-:Y:S05]  /*6f30*/  @!P0 BRA `(.L_x_188) ;  /* 0x0000000000048947 */ /* 0x000fea0003800000 */
[----:B------:R-:W-:Y:S01]  /*6f40*/  BPT.TRAP 0x1 ;  /* 0x000000040000795c */ /* 0x000fe20000300000 */
.L_x_188:
[----:B------:R-:W0:Y:S01]  /*6f50*/  S2R R3, SR_CgaCtaId ;  /* 0x0000000000037919 */ /* 0x000e220000008800 */
[----:B------:R-:W-:-:S04]  /*6f60*/  MOV R2, 0x400 ;  /* 0x0000040000027802 */ /* 0x000fc80000000f00 */
[----:B0-----:R-:W-:Y:S02]  /*6f70*/  LEA R3, R3, R2, 0x18 ;  /* 0x0000000203037211 */ /* 0x001fe400078ec0ff */
[----:B------:R-:W-:-:S03]  /*6f80*/  SHF.L.U32 R2, R0, 0x1f, RZ ;  /* 0x0000001f00027819 */ /* 0x000fc600000006ff */
[----:B------:R-:W-:-:S04]  /*6f90*/  VIADD R3, R3, 0xb0 ;  /* 0x000000b003037836 */ /* 0x000fc80000000000 */
[C---:B------:R-:W-:Y:S02]  /*6fa0*/  IMAD R7, R12.reuse, 0x8, R3 ;  /* 0x000000080c077824 */ /* 0x040fe400078e0203 */
[----:B------:R-:W-:Y:S02]  /*6fb0*/  VIADD R12, R12, 0x1 ;  /* 0x000000010c0c7836 */ /* 0x000fe40000000000 */
[----:B------:R-:W0:Y:S03]  /*6fc0*/  SYNCS.PHASECHK.TRANS64.TRYWAIT P0, [R7+URZ], R2 ;  /* 0x00000002070075a7 */ /* 0x000e26000800017f */
[----:B------:R-:W-:-:S04]  /*6fd0*/  ISETP.NE.AND P1, PT, R12, 0x16, PT ;  /* 0x000000160c00780c */ /* 0x000fc80003f25270 */
[----:B------:R-:W-:Y:S02]  /*6fe0*/  SEL R5, RZ, 0x1, P1 ;  /* 0x00000001ff057807 */ /* 0x000fe40000800000 */
[----:B------:R-:W-:Y:S02]  /*6ff0*/  SEL R12, R12, RZ, P1 ;  /* 0x000000ff0c0c7207 */ /* 0x000fe40000800000 */
[----:B------:R-:W-:-:S03]  /*7000*/  LOP3.LUT R5, R0, R5, RZ, 0x3c, !PT ;  /* 0x0000000500057212 */ /* 0x000fc600078e3cff */
[----:B------:R-:W-:Y:S01]  /*7010*/  IMAD R9, R12, 0x8, R3 ;  /* 0x000000080c097824 */ /* 0x000fe200078e0203 */
[----:B------:R-:W-:Y:S01]  /*7020*/  SHF.L.U32 R4, R5, 0x1f, RZ ;  /* 0x0000001f05047819 */ /* 0x000fe200000006ff */
[----:B0-----:R-:W-:Y:S06]  /*7030*/  @!P0 BRA `(.L_x_189) ;  /* 0x0000000c00648947 */ /* 0x001fec0003800000 */
.L_x_218:
[----:B------:R-:W1:Y:S01]  /*7040*/  SYNCS.PHASECHK.TRANS64.TRYWAIT P0, [R9+URZ], R4 ;  /* 0x00000004090075a7 */ /* 0x000e62000800017f */
[----:B------:R-:W-:-:S05]  /*7050*/  VIADD R0, R12, 0x1 ;  /* 0x000000010c007836 */ /* 0x000fca0000000000 */
[----:B------:R-:W-:-:S04]  /*7060*/  ISETP.NE.AND P1, PT, R0, 0x16, PT ;  /* 0x000000160000780c */ /* 0x000fc80003f25270 */
[----:B0-----:R-:W-:Y:S02]  /*7070*/  SEL R2, RZ, 0x1, P1 ;  /* 0x00000001ff027807 */ /* 0x001fe40000800000 */
[----:B------:R-:W-:Y:S02]  /*7080*/  SEL R0, R0, RZ, P1 ;  /* 0x000000ff00007207 */ /* 0x000fe40000800000 */
[----:B------:R-:W-:-:S03]  /*7090*/  LOP3.LUT R7, R5, R2, RZ, 0x3c, !PT ;  /* 0x0000000205077212 */ /* 0x000fc600078e3cff */
[----:B------:R-:W-:Y:S01]  /*70a0*/  IMAD R6, R0, 0x8, R3 ;  /* 0x0000000800067824 */ /* 0x000fe200078e0203 */
[----:B------:R-:W-:Y:S01]  /*70b0*/  SHF.L.U32 R5, R7, 0x1f, RZ ;  /* 0x0000001f07057819 */ /* 0x000fe200000006ff */
[----:B-1----:R-:W-:Y:S06]  /*70c0*/  @!P0 BRA `(.L_x_190) ;  /* 0x0000000c00548947 */ /* 0x002fec0003800000 */
.L_x_219:
[----:B------:R-:W1:Y:S01]  /*70d0*/  SYNCS.PHASECHK.TRANS64.TRYWAIT P0, [R6+URZ], R5 ;  /* 0x00000005060075a7 */ /* 0x000e62000800017f */
[----:B------:R-:W-:-:S05]  /*70e0*/  VIADD R0, R0, 0x1 ;  /* 0x0000000100007836 */ /* 0x000fca0000000000 */
[----:B------:R-:W-:-:S04]  /*70f0*/  ISETP.NE.AND P1, PT, R0, 0x16, PT ;  /* 0x000000160000780c */ /* 0x000fc80003f25270 */
[----:B------:R-:W-:Y:S02]  /*7100*/  SEL R2, RZ, 0x1, P1 ;  /* 0x00000001ff027807 */ /* 0x000fe40000800000 */
[----:B------:R-:W-:Y:S02]  /*7110*/  SEL R0, R0, RZ, P1 ;  /* 0x000000ff00007207 */ /* 0x000fe40000800000 */
[----:B------:R-:W-:-:S03]  /*7120*/  LOP3.LUT R7, R7, R2, RZ, 0x3c, !PT ;  /* 0x0000000207077212 */ /* 0x000fc600078e3cff */
[----:B0-----:R-:W-:Y:S01]  /*7130*/  IMAD R9, R0, 0x8, R3 ;  /* 0x0000000800097824 */ /* 0x001fe200078e0203 */
[----:B------:R-:W-:Y:S01]  /*7140*/  SHF.L.U32 R4, R7, 0x1f, RZ ;  /* 0x0000001f07047819 */ /* 0x000fe200000006ff */
[----:B-1----:R-:W-:Y:S06]  /*7150*/  @!P0 BRA `(.L_x_191) ;  /* 0x0000000c00448947 */ /* 0x002fec0003800000 */
.L_x_220:
        /* <DEDUP_REMOVED lines=9> */
.L_x_221:
        /* <DEDUP_REMOVED lines=9> */
.L_x_222:
        /* <DEDUP_REMOVED lines=9> */
.L_x_223:
        /* <DEDUP_REMOVED lines=9> */
.L_x_224:
        /* <DEDUP_REMOVED lines=9> */
.L_x_225:
        /* <DEDUP_REMOVED lines=9> */
.L_x_226:
        /* <DEDUP_REMOVED lines=9> */
.L_x_227:
        /* <DEDUP_REMOVED lines=9> */
.L_x_228:
        /* <DEDUP_REMOVED lines=9> */
.L_x_229:
        /* <DEDUP_REMOVED lines=9> */
.L_x_230:
        /* <DEDUP_REMOVED lines=9> */
.L_x_231:
        /* <DEDUP_REMOVED lines=9> */
.L_x_232:
        /* <DEDUP_REMOVED lines=9> */
.L_x_233:
        /* <DEDUP_REMOVED lines=9> */
.L_x_234:
        /* <DEDUP_REMOVED lines=9> */
.L_x_235:
        /* <DEDUP_REMOVED lines=9> */
.L_x_236:
        /* <DEDUP_REMOVED lines=9> */
.L_x_237:
[----:B------:R-:W1:Y:S01]  /*7af0*/  SYNCS.PHASECHK.TRANS64.TRYWAIT P0, [R6+URZ], R5 ;  /* 0x00000005060075a7 */ /* 0x000e62000800017f */
[----:B------:R-:W-:-:S05]  /*7b00*/  VIADD R0, R0, 0x1 ;  /* 0x0000000100007836 */ /* 0x000fca0000000000 */
[----:B------:R-:W-:-:S04]  /*7b10*/  ISETP.NE.AND P1, PT, R0, 0x16, PT ;  /* 0x000000160000780c */ /* 0x000fc80003f25270 */
[----:B------:R-:W-:Y:S02]  /*7b20*/  SEL R2, RZ, 0x1, P1 ;  /* 0x00000001ff027807 */ /* 0x000fe40000800000 */
[----:B------:R-:W-:Y:S02]  /*7b30*/  SEL R0, R0, RZ, P1 ;  /* 0x000000ff00007207 */ /* 0x000fe40000800000 */
[----:B------:R-:W-:Y:S01]  /*7b40*/  LOP3.LUT R2, R7, R2, RZ, 0x3c, !PT ;  /* 0x0000000207027212 */ /* 0x000fe200078e3cff */
[----:B-1----:R-:W-:Y:S06]  /*7b50*/  @!P0 BRA `(.L_x_209) ;  /* 0x00000008002c8947 */ /* 0x002fec0003800000 */
.L_x_238:
[----:B------:R-:W-:Y:S01]  /*7b60*/  IMAD R3, R0, 0x8, R3 ;  /* 0x0000000800037824 */ /* 0x000fe200078e0203 */
[----:B------:R-:W-:-:S07]  /*7b70*/  SHF.L.U32 R0, R2, 0x1f, RZ ;  /* 0x0000001f02007819 */ /* 0x000fce00000006ff */
.L_x_210:
[----:B--2---:R2:W3:Y:S02]  /*7b80*/  SYNCS.PHASECHK.TRANS64.TRYWAIT P0, [R3+URZ], R0 ;  /* 0x00000000030075a7 */ /* 0x0044e4000800017f */
[----:B---3--:R-:W-:Y:S05]  /*7b90*/  @!P0 NANOSLEEP.SYNCS 0x989680 ;  /* 0x009896800000895d */ /* 0x008fea0003900000 */
[----:B------:R-:W3:Y:S02]  /*7ba0*/  @!P0 SYNCS.PHASECHK.TRANS64 P0, [R3+URZ], R0 ;  /* 0x00000000030085a7 */ /* 0x000ee4000800007f */
[----:B---3--:R-:W-:Y:S05]  /*7bb0*/  @!P0 BRA `(.L_x_210) ;  /* 0xfffffffc00f08947 */ /* 0x008fea000383ffff */
.L_x_187:
[----:B------:R-:W-:Y:S05]  /*7bc0*/  BSYNC B0 ;  /* 0x0000000000007941 */ /* 0x000fea0003800000 */
.L_x_186:
[----:B------:R-:W-:Y:S05]  /*7bd0*/  EXIT ;  /* 0x000000000000794d */ /* 0x000fea0003800000 */
.L_x_22:
[----:B----4-:R4:W0:Y:S02]  /*7be0*/  SYNCS.PHASECHK.TRANS64.TRYWAIT P1, [R3+URZ], R0 ;  /* 0x00000000030075a7 */ /* 0x010824000802017f */
[----:B0-----:R-:W-:Y:S05]  /*7bf0*/  @!P1 NANOSLEEP.SYNCS 0x989680 ;  /* 0x009896800000995d */ /* 0x001fea0003900000 */
[----:B------:R-:W0:Y:S02]  /*7c00*/  @!P1 SYNCS.PHASECHK.TRANS64 P1, [R3+URZ], R0 ;  /* 0x00000000030095a7 */ /* 0x000e24000802007f */
[----:B0-----:R-:W-:Y:S05]  /*7c10*/  @!P1 BRA `(.L_x_22) ;  /* 0xfffffffc00f09947 */ /* 0x001fea000383ffff */
[----:B------:R-:W-:Y:S05]  /*7c20*/  BRA `(.L_x_21) ;  /* 0xffffff9800d87947 */ /* 0x000fea000383ffff */
.L_x_27:
[----:B-1----:R1:W3:Y:S02]  /*7c30*/  SYNCS.PHASECHK.TRANS64.TRYWAIT P1, [R5+URZ], R4 ;  /* 0x00000004050075a7 */ /* 0x0022e4000802017f */
[----:B---3--:R-:W-:Y:S05]  /*7c40*/  @!P1 NANOSLEEP.SYNCS 0x989680 ;  /* 0x009896800000995d */ /* 0x008fea0003900000 */
[----:B------:R-:W3:Y:S02]  /*7c50*/  @!P1 SYNCS.PHASECHK.TRANS64 P1, [R5+URZ], R4 ;  /* 0x00000004050095a7 */ /* 0x000ee4000802007f */
[----:B---3--:R-:W-:Y:S05]  /*7c60*/  @!P1 BRA `(.L_x_27) ;  /* 0xfffffffc00f09947 */ /* 0x008fea000383ffff */
[----:B------:R-:W-:Y:S05]  /*7c70*/  BRA `(.L_x_26) ;  /* 0xffffff9c00807947 */ /* 0x000fea000383ffff */
.L_x_174:
[----:B------:R-:W-:Y:S01]  /*7c80*/  BSSY B1, `(.L_x_211) ;  /* 0x0000006000017945 */ /* 0x000fe20003800000 */
[----:B------:R-:W-:-:S07]  /*7c90*/  IMAD.MOV.U32 R15, RZ, RZ, -0x1 ;  /* 0xffffffffff0f7424 */ /* 0x000fce00078e00ff */
[----:B------:R-:W-:Y:S05]  /*7ca0*/  WARPSYNC.COLLECTIVE R15, `(.L_x_212) ;  /* 0x000000000f0c7348 */ /* 0x000fea0003c00000 */
[----:B------:R-:W-:Y:S02]  /*7cb0*/  ELECT P6, UR62, PT ;  /* 0x00000000003e782f */ /* 0x000fe400038c0000 */
[----:B------:R-:W-:Y:S01]  /*7cc0*/  MOV R14, UR62 ;  /* 0x0000003e000e7c02 */ /* 0x000fe20008000f00 */
[----:B------:R-:W-:Y:S10]  /*7cd0*/  ENDCOLLECTIVE ;  /* 0x000000000000791b */ /* 0x000ff40003800000 */
.L_x_212:
[----:B------:R-:W-:Y:S05]  /*7ce0*/  BSYNC B1 ;  /* 0x0000000000017941 */ /* 0x000fea0003800000 */
.L_x_211:
[----:B------:R-:W-:Y:S05]  /*7cf0*/  BRA `(.L_x_213) ;  /* 0xffffffe400bc7947 */ /* 0x000fea000383ffff */
.L_x_177:
[----:B0-----:R0:W1:Y:S02]  /*7d00*/  SYNCS.PHASECHK.TRANS64.TRYWAIT P0, [R14+URZ+0xb0], R7 ;  /* 0x0000b0070e0075a7 */ /* 0x001064000800017f */
[----:B-1----:R-:W-:Y:S05]  /*7d10*/  @!P0 NANOSLEEP.SYNCS 0x989680 ;  /* 0x009896800000895d */ /* 0x002fea0003900000 */
[----:B------:R-:W1:Y:S02]  /*7d20*/  @!P0 SYNCS.PHASECHK.TRANS64 P0, [R14+URZ+0xb0], R7 ;  /* 0x0000b0070e0085a7 */ /* 0x000e64000800007f */
[----:B-1----:R-:W-:Y:S05]  /*7d30*/  @!P0 BRA `(.L_x_177) ;  /* 0xfffffffc00f08947 */ /* 0x002fea000383ffff */
[----:B------:R-:W-:Y:S05]  /*7d40*/  BRA `(.L_x_214) ;  /* 0xffffffe400f87947 */ /* 0x000fea000383ffff */
.L_x_185:
[----:B------:R-:W-:Y:S01]  /*7d50*/  BSSY B0, `(.L_x_215) ;  /* 0x0000006000007945 */ /* 0x000fe20003800000 */
[----:B------:R-:W-:-:S07]  /*7d60*/  IMAD.MOV.U32 R15, RZ, RZ, -0x1 ;  /* 0xffffffffff0f7424 */ /* 0x000fce00078e00ff */
[----:B------:R-:W-:Y:S05]  /*7d70*/  WARPSYNC.COLLECTIVE R15, `(.L_x_216) ;  /* 0x000000000f0c7348 */ /* 0x000fea0003c00000 */
[----:B------:R-:W-:Y:S02]  /*7d80*/  ELECT P6, UR62, PT ;  /* 0x00000000003e782f */ /* 0x000fe400038c0000 */
[----:B------:R-:W-:Y:S01]  /*7d90*/  MOV R14, UR62 ;  /* 0x0000003e000e7c02 */ /* 0x000fe20008000f00 */
[----:B------:R-:W-:Y:S10]  /*7da0*/  ENDCOLLECTIVE ;  /* 0x000000000000791b */ /* 0x000ff40003800000 */
.L_x_216:
[----:B------:R-:W-:Y:S05]  /*7db0*/  BSYNC B0 ;  /* 0x0000000000007941 */ /* 0x000fea0003800000 */
.L_x_215:
[----:B------:R-:W-:Y:S05]  /*7dc0*/  BRA `(.L_x_217) ;  /* 0xfffffff000487947 */ /* 0x000fea000383ffff */
.L_x_189:
[----:B0-----:R0:W1:Y:S02]  /*7dd0*/  SYNCS.PHASECHK.TRANS64.TRYWAIT P0, [R7+URZ], R2 ;  /* 0x00000002070075a7 */ /* 0x001064000800017f */
[----:B-1----:R-:W-:Y:S05]  /*7de0*/  @!P0 NANOSLEEP.SYNCS 0x989680 ;  /* 0x009896800000895d */ /* 0x002fea0003900000 */
[----:B------:R-:W1:Y:S02]  /*7df0*/  @!P0 SYNCS.PHASECHK.TRANS64 P0, [R7+URZ], R2 ;  /* 0x00000002070085a7 */ /* 0x000e64000800007f */
[----:B-1----:R-:W-:Y:S05]  /*7e00*/  @!P0 BRA `(.L_x_189) ;  /* 0xfffffffc00f08947 */ /* 0x002fea000383ffff */
[----:B------:R-:W-:Y:S05]  /*7e10*/  BRA `(.L_x_218) ;  /* 0xfffffff000887947 */ /* 0x000fea000383ffff */
.L_x_190:
[----:B0-----:R0:W1:Y:S02]  /*7e20*/  SYNCS.PHASECHK.TRANS64.TRYWAIT P0, [R9+URZ], R4 ;  /* 0x00000004090075a7 */ /* 0x001064000800017f */
[----:B-1----:R-:W-:Y:S05]  /*7e30*/  @!P0 NANOSLEEP.SYNCS 0x989680 ;  /* 0x009896800000895d */ /* 0x002fea0003900000 */
[----:B------:R-:W1:Y:S02]  /*7e40*/  @!P0 SYNCS.PHASECHK.TRANS64 P0, [R9+URZ], R4 ;  /* 0x00000004090085a7 */ /* 0x000e64000800007f */
[----:B-1----:R-:W-:Y:S05]  /*7e50*/  @!P0 BRA `(.L_x_190) ;  /* 0xfffffffc00f08947 */ /* 0x002fea000383ffff */
[----:B------:R-:W-:Y:S05]  /*7e60*/  BRA `(.L_x_219) ;  /* 0xfffffff000987947 */ /* 0x000fea000383ffff */
.L_x_191:
[----:B0-----:R0:W1:Y:S02]  /*7e70*/  SYNCS.PHASECHK.TRANS64.TRYWAIT P0, [R6+URZ], R5 ;  /* 0x00000005060075a7 */ /* 0x001064000800017f */
[----:B-1----:R-:W-:Y:S05]  /*7e80*/  @!P0 NANOSLEEP.SYNCS 0x989680 ;  /* 0x009896800000895d */ /* 0x002fea0003900000 */
[----:B------:R-:W1:Y:S02]  /*7e90*/  @!P0 SYNCS.PHASECHK.TRANS64 P0, [R6+URZ], R5 ;  /* 0x00000005060085a7 */ /* 0x000e64000800007f */
[----:B-1----:R-:W-:Y:S05]  /*7ea0*/  @!P0 BRA `(.L_x_191) ;  /* 0xfffffffc00f08947 */ /* 0x002fea000383ffff */
[----:B------:R-:W-:Y:S05]  /*7eb0*/  BRA `(.L_x_220) ;  /* 0xfffffff000a87947 */ /* 0x000fea000383ffff */
.L_x_192:
[----:B0-----:R0:W1:Y:S02]  /*7ec0*/  SYNCS.PHASECHK.TRANS64.TRYWAIT P0, [R9+URZ], R4 ;  /* 0x00000004090075a7 */ /* 0x001064000800017f */
[----:B-1----:R-:W-:Y:S05]  /*7ed0*/  @!P0 NANOSLEEP.SYNCS 0x989680 ;  /* 0x009896800000895d */ /* 0x002fea0003900000 */
[----:B------:R-:W1:Y:S02]  /*7ee0*/  @!P0 SYNCS.PHASECHK.TRANS64 P0, [R9+URZ], R4 ;  /* 0x00000004090085a7 */ /* 0x000e64000800007f */
[----:B-1----:R-:W-:Y:S05]  /*7ef0*/  @!P0 BRA `(.L_x_192) ;  /* 0xfffffffc00f08947 */ /* 0x002fea000383ffff */
[----:B------:R-:W-:Y:S05]  /*7f00*/  BRA `(.L_x_221) ;  /* 0xfffffff000b87947 */ /* 0x000fea000383ffff */
.L_x_193:
[----:B0-----:R0:W1:Y:S02]  /*7f10*/  SYNCS.PHASECHK.TRANS64.TRYWAIT P0, [R6+URZ], R5 ;  /* 0x00000005060075a7 */ /* 0x001064000800017f */
[----:B-1----:R-:W-:Y:S05]  /*7f20*/  @!P0 NANOSLEEP.SYNCS 0x989680 ;  /* 0x009896800000895d */ /* 0x002fea0003900000 */
[----:B------:R-:W1:Y:S02]  /*7f30*/  @!P0 SYNCS.PHASECHK.TRANS64 P0, [R6+URZ], R5 ;  /* 0x00000005060085a7 */ /* 0x000e64000800007f */
[----:B-1----:R-:W-:Y:S05]  /*7f40*/  @!P0 BRA `(.L_x_193) ;  /* 0xfffffffc00f08947 */ /* 0x002fea000383ffff */
[----:B------:R-:W-:Y:S05]  /*7f50*/  BRA `(.L_x_222) ;  /* 0xfffffff000c87947 */ /* 0x000fea000383ffff */
.L_x_194:
[----:B0-----:R0:W1:Y:S02]  /*7f60*/  SYNCS.PHASECHK.TRANS64.TRYWAIT P0, [R9+URZ], R4 ;  /* 0x00000004090075a7 */ /* 0x001064000800017f */
[----:B-1----:R-:W-:Y:S05]  /*7f70*/  @!P0 NANOSLEEP.SYNCS 0x989680 ;  /* 0x009896800000895d */ /* 0x002fea0003900000 */
[----:B------:R-:W1:Y:S02]  /*7f80*/  @!P0 SYNCS.PHASECHK.TRANS64 P0, [R9+URZ], R4 ;  /* 0x00000004090085a7 */ /* 0x000e64000800007f */
[----:B-1----:R-:W-:Y:S05]  /*7f90*/  @!P0 BRA `(.L_x_194) ;  /* 0xfffffffc00f08947 */ /* 0x002fea000383ffff */
[----:B------:R-:W-:Y:S05]  /*7fa0*/  BRA `(.L_x_223) ;  /* 0xfffffff000d87947 */ /* 0x000fea000383ffff */
.L_x_195:
[----:B0-----:R0:W1:Y:S02]  /*7fb0*/  SYNCS.PHASECHK.TRANS64.TRYWAIT P0, [R6+URZ], R5 ;  /* 0x00000005060075a7 */ /* 0x001064000800017f */
[----:B-1----:R-:W-:Y:S05]  /*7fc0*/  @!P0 NANOSLEEP.SYNCS 0x989680 ;  /* 0x009896800000895d */ /* 0x002fea0003900000 */
[----:B------:R-:W1:Y:S02]  /*7fd0*/  @!P0 SYNCS.PHASECHK.TRANS64 P0, [R6+URZ], R5 ;  /* 0x00000005060085a7 */ /* 0x000e64000800007f */
[----:B-1----:R-:W-:Y:S05]  /*7fe0*/  @!P0 BRA `(.L_x_195) ;  /* 0xfffffffc00f08947 */ /* 0x002fea000383ffff */
[----:B------:R-:W-:Y:S05]  /*7ff0*/  BRA `(.L_x_224) ;  /* 0xfffffff000e87947 */ /* 0x000fea000383ffff */
.L_x_196:
[----:B0-----:R0:W1:Y:S02]  /*8000*/  SYNCS.PHASECHK.TRANS64.TRYWAIT P0, [R9+URZ], R4 ;  /* 0x00000004090075a7 */ /* 0x001064000800017f */
[----:B-1----:R-:W-:Y:S05]  /*8010*/  @!P0 NANOSLEEP.SYNCS 0x989680 ;  /* 0x009896800000895d */ /* 0x002fea0003900000 */
[----:B------:R-:W1:Y:S02]  /*8020*/  @!P0 SYNCS.PHASECHK.TRANS64 P0, [R9+URZ], R4 ;  /* 0x00000004090085a7 */ /* 0x000e64000800007f */
[----:B-1----:R-:W-:Y:S05]  /*8030*/  @!P0 BRA `(.L_x_196) ;  /* 0xfffffffc00f08947 */ /* 0x002fea000383ffff */
[----:B------:R-:W-:Y:S05]  /*8040*/  BRA `(.L_x_225) ;  /* 0xfffffff000f87947 */ /* 0x000fea000383ffff */
.L_x_197:
[----:B0-----:R0:W1:Y:S02]  /*8050*/  SYNCS.PHASECHK.TRANS64.TRYWAIT P0, [R6+URZ], R5 ;  /* 0x00000005060075a7 */ /* 0x001064000800017f */
[----:B-1----:R-:W-:Y:S05]  /*8060*/  @!P0 NANOSLEEP.SYNCS 0x989680 ;  /* 0x009896800000895d */ /* 0x002fea0003900000 */
[----:B------:R-:W1:Y:S02]  /*8070*/  @!P0 SYNCS.PHASECHK.TRANS64 P0, [R6+URZ], R5 ;  /* 0x00000005060085a7 */ /* 0x000e64000800007f */
[----:B-1----:R-:W-:Y:S05]  /*8080*/  @!P0 BRA `(.L_x_197) ;  /* 0xfffffffc00f08947 */ /* 0x002fea000383ffff */
[----:B------:R-:W-:Y:S05]  /*8090*/  BRA `(.L_x_226) ;  /* 0xfffffff400087947 */ /* 0x000fea000383ffff */
.L_x_198:
[----:B0-----:R0:W1:Y:S02]  /*80a0*/  SYNCS.PHASECHK.TRANS64.TRYWAIT P0, [R9+URZ], R4 ;  /* 0x00000004090075a7 */ /* 0x001064000800017f */
[----:B-1----:R-:W-:Y:S05]  /*80b0*/  @!P0 NANOSLEEP.SYNCS 0x989680 ;  /* 0x009896800000895d */ /* 0x002fea0003900000 */
[----:B------:R-:W1:Y:S02]  /*80c0*/  @!P0 SYNCS.PHASECHK.TRANS64 P0, [R9+URZ], R4 ;  /* 0x00000004090085a7 */ /* 0x000e64000800007f */
[----:B-1----:R-:W-:Y:S05]  /*80d0*/  @!P0 BRA `(.L_x_198) ;  /* 0xfffffffc00f08947 */ /* 0x002fea000383ffff */
[----:B------:R-:W-:Y:S05]  /*80e0*/  BRA `(.L_x_227) ;  /* 0xfffffff400187947 */ /* 0x000fea000383ffff */
.L_x_199:
[----:B0-----:R0:W1:Y:S02]  /*80f0*/  SYNCS.PHASECHK.TRANS64.TRYWAIT P0, [R6+URZ], R5 ;  /* 0x00000005060075a7 */ /* 0x001064000800017f */
[----:B-1----:R-:W-:Y:S05]  /*8100*/  @!P0 NANOSLEEP.SYNCS 0x989680 ;  /* 0x009896800000895d */ /* 0x002fea0003900000 */
[----:B------:R-:W1:Y:S02]  /*8110*/  @!P0 SYNCS.PHASECHK.TRANS64 P0, [R6+URZ], R5 ;  /* 0x00000005060085a7 */ /* 0x000e64000800007f */
[----:B-1----:R-:W-:Y:S05]  /*8120*/  @!P0 BRA `(.L_x_199) ;  /* 0xfffffffc00f08947 */ /* 0x002fea000383ffff */
[----:B------:R-:W-:Y:S05]  /*8130*/  BRA `(.L_x_228) ;  /* 0xfffffff400287947 */ /* 0x000fea000383ffff */
.L_x_200:
[----:B0-----:R0:W1:Y:S02]  /*8140*/  SYNCS.PHASECHK.TRANS64.TRYWAIT P0, [R9+URZ], R4 ;  /* 0x00000004090075a7 */ /* 0x001064000800017f */
[----:B-1----:R-:W-:Y:S05]  /*8150*/  @!P0 NANOSLEEP.SYNCS 0x989680 ;  /* 0x009896800000895d */ /* 0x002fea0003900000 */
[----:B------:R-:W1:Y:S02]  /*8160*/  @!P0 SYNCS.PHASECHK.TRANS64 P0, [R9+URZ], R4 ;  /* 0x00000004090085a7 */ /* 0x000e64000800007f */
[----:B-1----:R-:W-:Y:S05]  /*8170*/  @!P0 BRA `(.L_x_200) ;  /* 0xfffffffc00f08947 */ /* 0x002fea000383ffff */
[----:B------:R-:W-:Y:S05]  /*8180*/  BRA `(.L_x_229) ;  /* 0xfffffff400387947 */ /* 0x000fea000383ffff */
.L_x_201:
[----:B0-----:R0:W1:Y:S02]  /*8190*/  SYNCS.PHASECHK.TRANS64.TRYWAIT P0, [R6+URZ], R5 ;  /* 0x00000005060075a7 */ /* 0x001064000800017f */
[----:B-1----:R-:W-:Y:S05]  /*81a0*/  @!P0 NANOSLEEP.SYNCS 0x989680 ;  /* 0x009896800000895d */ /* 0x002fea0003900000 */
[----:B------:R-:W1:Y:S02]  /*81b0*/  @!P0 SYNCS.PHASECHK.TRANS64 P0, [R6+URZ], R5 ;  /* 0x00000005060085a7 */ /* 0x000e64000800007f */
[----:B-1----:R-:W-:Y:S05]  /*81c0*/  @!P0 BRA `(.L_x_201) ;  /* 0xfffffffc00f08947 */ /* 0x002fea000383ffff */
[----:B------:R-:W-:Y:S05]  /*81d0*/  BRA `(.L_x_230) ;  /* 0xfffffff400487947 */ /* 0x000fea000383ffff */
.L_x_202:
[----:B0-----:R0:W1:Y:S02]  /*81e0*/  SYNCS.PHASECHK.TRANS64.TRYWAIT P0, [R9+URZ], R4 ;  /* 0x00000004090075a7 */ /* 0x001064000800017f */
[----:B-1----:R-:W-:Y:S05]  /*81f0*/  @!P0 NANOSLEEP.SYNCS 0x989680 ;  /* 0x009896800000895d */ /* 0x002fea0003900000 */
[----:B------:R-:W1:Y:S02]  /*8200*/  @!P0 SYNCS.PHASECHK.TRANS64 P0, [R9+URZ], R4 ;  /* 0x00000004090085a7 */ /* 0x000e64000800007f */
[----:B-1----:R-:W-:Y:S05]  /*8210*/  @!P0 BRA `(.L_x_202) ;  /* 0xfffffffc00f08947 */ /* 0x002fea000383ffff */
[----:B------:R-:W-:Y:S05]  /*8220*/  BRA `(.L_x_231) ;  /* 0xfffffff400587947 */ /* 0x000fea000383ffff */
.L_x_203:
[----:B0-----:R0:W1:Y:S02]  /*8230*/  SYNCS.PHASECHK.TRANS64.TRYWAIT P0, [R6+URZ], R5 ;  /* 0x00000005060075a7 */ /* 0x001064000800017f */
[----:B-1----:R-:W-:Y:S05]  /*8240*/  @!P0 NANOSLEEP.SYNCS 0x989680 ;  /* 0x009896800000895d */ /* 0x002fea0003900000 */
[----:B------:R-:W1:Y:S02]  /*8250*/  @!P0 SYNCS.PHASECHK.TRANS64 P0, [R6+URZ], R5 ;  /* 0x00000005060085a7 */ /* 0x000e64000800007f */
[----:B-1----:R-:W-:Y:S05]  /*8260*/  @!P0 BRA `(.L_x_203) ;  /* 0xfffffffc00f08947 */ /* 0x002fea000383ffff */
[----:B------:R-:W-:Y:S05]  /*8270*/  BRA `(.L_x_232) ;  /* 0xfffffff400687947 */ /* 0x000fea000383ffff */
.L_x_204:
[----:B0-----:R0:W1:Y:S02]  /*8280*/  SYNCS.PHASECHK.TRANS64.TRYWAIT P0, [R9+URZ], R4 ;  /* 0x00000004090075a7 */ /* 0x001064000800017f */
[----:B-1----:R-:W-:Y:S05]  /*8290*/  @!P0 NANOSLEEP.SYNCS 0x989680 ;  /* 0x009896800000895d */ /* 0x002fea0003900000 */
[----:B------:R-:W1:Y:S02]  /*82a0*/  @!P0 SYNCS.PHASECHK.TRANS64 P0, [R9+URZ], R4 ;  /* 0x00000004090085a7 */ /* 0x000e64000800007f */
[----:B-1----:R-:W-:Y:S05]  /*82b0*/  @!P0 BRA `(.L_x_204) ;  /* 0xfffffffc00f08947 */ /* 0x002fea000383ffff */
[----:B------:R-:W-:Y:S05]  /*82c0*/  BRA `(.L_x_233) ;  /* 0xfffffff400787947 */ /* 0x000fea000383ffff */
.L_x_205:
[----:B0-----:R0:W1:Y:S02]  /*82d0*/  SYNCS.PHASECHK.TRANS64.TRYWAIT P0, [R6+URZ], R5 ;  /* 0x00000005060075a7 */ /* 0x001064000800017f */
[----:B-1----:R-:W-:Y:S05]  /*82e0*/  @!P0 NANOSLEEP.SYNCS 0x989680 ;  /* 0x009896800000895d */ /* 0x002fea0003900000 */
[----:B------:R-:W1:Y:S02]  /*82f0*/  @!P0 SYNCS.PHASECHK.TRANS64 P0, [R6+URZ], R5 ;  /* 0x00000005060085a7 */ /* 0x000e64000800007f */
[----:B-1----:R-:W-:Y:S05]  /*8300*/  @!P0 BRA `(.L_x_205) ;  /* 0xfffffffc00f08947 */ /* 0x002fea000383ffff */
[----:B------:R-:W-:Y:S05]  /*8310*/  BRA `(.L_x_234) ;  /* 0xfffffff400887947 */ /* 0x000fea000383ffff */
.L_x_206:
[----:B0-----:R0:W1:Y:S02]  /*8320*/  SYNCS.PHASECHK.TRANS64.TRYWAIT P0, [R9+URZ], R4 ;  /* 0x00000004090075a7 */ /* 0x001064000800017f */
[----:B-1----:R-:W-:Y:S05]  /*8330*/  @!P0 NANOSLEEP.SYNCS 0x989680 ;  /* 0x009896800000895d */ /* 0x002fea0003900000 */
[----:B------:R-:W1:Y:S02]  /*8340*/  @!P0 SYNCS.PHASECHK.TRANS64 P0, [R9+URZ], R4 ;  /* 0x00000004090085a7 */ /* 0x000e64000800007f */
[----:B-1----:R-:W-:Y:S05]  /*8350*/  @!P0 BRA `(.L_x_206) ;  /* 0xfffffffc00f08947 */ /* 0x002fea000383ffff */
[----:B------:R-:W-:Y:S05]  /*8360*/  BRA `(.L_x_235) ;  /* 0xfffffff400987947 */ /* 0x000fea000383ffff */
.L_x_207:
[----:B0-----:R0:W1:Y:S02]  /*8370*/  SYNCS.PHASECHK.TRANS64.TRYWAIT P0, [R6+URZ], R5 ;  /* 0x00000005060075a7 */ /* 0x001064000800017f */
[----:B-1----:R-:W-:Y:S05]  /*8380*/  @!P0 NANOSLEEP.SYNCS 0x989680 ;  /* 0x009896800000895d */ /* 0x002fea0003900000 */
[----:B------:R-:W1:Y:S02]  /*8390*/  @!P0 SYNCS.PHASECHK.TRANS64 P0, [R6+URZ], R5 ;  /* 0x00000005060085a7 */ /* 0x000e64000800007f */
[----:B-1----:R-:W-:Y:S05]  /*83a0*/  @!P0 BRA `(.L_x_207) ;  /* 0xfffffffc00f08947 */ /* 0x002fea000383ffff */
[----:B------:R-:W-:Y:S05]  /*83b0*/  BRA `(.L_x_236) ;  /* 0xfffffff400a87947 */ /* 0x000fea000383ffff */
.L_x_208:
[----:B0-----:R0:W1:Y:S02]  /*83c0*/  SYNCS.PHASECHK.TRANS64.TRYWAIT P0, [R9+URZ], R4 ;  /* 0x00000004090075a7 */ /* 0x001064000800017f */
[----:B-1----:R-:W-:Y:S05]  /*83d0*/  @!P0 NANOSLEEP.SYNCS 0x989680 ;  /* 0x009896800000895d */ /* 0x002fea0003900000 */
[----:B------:R-:W1:Y:S02]  /*83e0*/  @!P0 SYNCS.PHASECHK.TRANS64 P0, [R9+URZ], R4 ;  /* 0x00000004090085a7 */ /* 0x000e64000800007f */
[----:B-1----:R-:W-:Y:S05]  /*83f0*/  @!P0 BRA `(.L_x_208) ;  /* 0xfffffffc00f08947 */ /* 0x002fea000383ffff */
[----:B------:R-:W-:Y:S05]  /*8400*/  BRA `(.L_x_237) ;  /* 0xfffffff400b87947 */ /* 0x000fea000383ffff */
.L_x_209:
[----:B-1----:R1:W2:Y:S02]  /*8410*/  SYNCS.PHASECHK.TRANS64.TRYWAIT P0, [R6+URZ], R5 ;  /* 0x00000005060075a7 */ /* 0x0022a4000800017f */
[----:B--2---:R-:W-:Y:S05]  /*8420*/  @!P0 NANOSLEEP.SYNCS 0x989680 ;  /* 0x009896800000895d */ /* 0x004fea0003900000 */
[----:B------:R-:W2:Y:S02]  /*8430*/  @!P0 SYNCS.PHASECHK.TRANS64 P0, [R6+URZ], R5 ;  /* 0x00000005060085a7 */ /* 0x000ea4000800007f */
[----:B--2---:R-:W-:Y:S05]  /*8440*/  @!P0 BRA `(.L_x_209) ;  /* 0xfffffffc00f08947 */ /* 0x004fea000383ffff */
[----:B------:R-:W-:Y:S05]  /*8450*/  BRA `(.L_x_238) ;  /* 0xfffffff400c07947 */ /* 0x000fea000383ffff */
.L_x_239:
[----:B------:R-:W-:-:S00]  /*8460*/  BRA `(.L_x_239) ;  /* 0xfffffffc00fc7947 */ /* 0x000fc0000383ffff */
[----:B------:R-:W-:-:S00]  /*8470*/  NOP ;  /* 0x0000000000007918 */ /* 0x000fc00000000000 */
        /* <DEDUP_REMOVED lines=8> */
.L_x_240:


//--------------------- .nv.global.init           --------------------------
	.section	.nv.global.init,"aw",@progbits
.nv.global.init:
	.type		$str$22,@object
	.size		$str$22,($str$23 - $str$22)
$str$22:
        /*0000*/ 	.byte	0x6b, 0x5f, 0x74, 0x69, 0x6c, 0x65, 0x5f, 0x63, 0x6f, 0x75, 0x6e, 0x74, 0x20, 0x3e, 0x3d, 0x20
        /*0010*/ 	.byte	0x31, 0x00
	.type		$str$23,@object
	.size		$str$23,(__unnamed_1 - $str$23)
$str$23:
        /*0012*/ 	.byte	0x2f, 0x74, 0x6d, 0x70, 0x2f, 0x63, 0x75, 0x74, 0x6c, 0x61, 0x73, 0x73, 0x5f, 0x73, 0x77, 0x65
        /*0022*/ 	.byte	0x65, 0x70, 0x5f, 0x73, 0x72, 0x63, 0x2f, 0x69, 0x6e, 0x63, 0x6c, 0x75, 0x64, 0x65, 0x2f, 0x63
        /*0032*/ 	.byte	0x75, 0x74, 0x6c, 0x61, 0x73, 0x73, 0x2f, 0x67, 0x65, 0x6d, 0x6d, 0x2f, 0x63, 0x6f, 0x6c, 0x6c
        /*0042*/ 	.byte	0x65, 0x63, 0x74, 0x69, 0x76, 0x65, 0x2f, 0x73, 0x6d, 0x39, 0x30, 0x5f, 0x6d, 0x6d, 0x61, 0x5f
        /*0052*/ 	.byte	0x74, 0x6d, 0x61, 0x5f, 0x67, 0x6d, 0x6d, 0x61, 0x5f, 0x73, 0x73, 0x5f, 0x77, 0x61, 0x72, 0x70
        /*0062*/ 	.byte	0x73, 0x70, 0x65, 0x63, 0x69, 0x61, 0x6c, 0x69, 0x7a, 0x65, 0x64, 0x2e, 0x68, 0x70, 0x70, 0x00
	.type		__unnamed_1,@object
	.size		__unnamed_1,(.L_0 - __unnamed_1)
__unnamed_1:
        /*0072*/ 	.byte	0x76, 0x6f, 0x69, 0x64, 0x20, 0x63, 0x75, 0x74, 0x6c, 0x61, 0x73, 0x73, 0x3a, 0x3a, 0x67, 0x65
        /* <DEDUP_REMOVED lines=173> */
        /*0b52*/ 	.byte	0x5d, 0x00
.L_0:


//--------------------- .nv.shared._ZN7cutlass13device_kernelINS_4gemm6kernel13GemmUniversalIN4cute5tupleIJiiiiEEENS1_10collective13CollectiveMmaINS1_34MainloopSm90TmaGmmaWarpSpecializedILi22ENS5_IJNS4_1CILi2EEENSA_ILi4EEENSA_ILi1EEEEEENS1_35KernelTmaWarpSpecializedCooperativeEEENS5_IJNSA_ILi256EEENSA_ILi64EEENSA_ILi32EEEEEEaNS5_IJlSD_lEEEaSL_NS4_8TiledMMAINS4_8MMA_AtomIJNS4_4SM904GMMA26MMA_64x64x32_S32S8S8_SS_TNEEEENS4_6LayoutINS5_IJSB_SD_SD_EEENS5_IJSD_NSA_ILi0EEESU_EEEEENS5_IJNS4_10UnderscoreESX_SX_EEEEENS4_23SM90_TMA_LOAD_MULTICASTENS4_14ComposedLayoutINS4_7SwizzleILi1ELi4ELi3EEENS4_18smem_ptr_flag_bitsILi8EEENSS_INS5_IJNSA_ILi8EEESJ_EEENS5_IJSJ_SD_EEEEEEEvNS4_8identityES10_S1A_vS1B_EENS_8epilogue10collective6detail29Sm90TmaWarpSpecializedAdapterINS1E_15DefaultEpilogueIaSL_SL_NS1D_6thread17LinearCombinationIaLi1EiiLNS1I_9ScaleType4KindE0ELNS_15FloatRoundStyleE2EaEENS1_15EpilogueDefaultEEEEEvvEEEEvNT_6ParamsE --------------------------
	.section	.nv.shared._ZN7cutlass13device_kernelINS_4gemm6kernel13GemmUniversalIN4cute5tupleIJiiiiEEENS1_10collective13CollectiveMmaINS1_34MainloopSm90TmaGmmaWarpSpecializedILi22ENS5_IJNS4_1CILi2EEENSA_ILi4EEENSA_ILi1EEEEEENS1_35KernelTmaWarpSpecializedCooperativeEEENS5_IJNSA_ILi256EEENSA_ILi64EEENSA_ILi32EEEEEEaNS5_IJlSD_lEEEaSL_NS4_8TiledMMAINS4_8MMA_AtomIJNS4_4SM904GMMA26MMA_64x64x32_S32S8S8_SS_TNEEEENS4_6LayoutINS5_IJSB_SD_SD_EEENS5_IJSD_NSA_ILi0EEESU_EEEEENS5_IJNS4_10UnderscoreESX_SX_EEEEENS4_23SM90_TMA_LOAD_MULTICASTENS4_14ComposedLayoutINS4_7SwizzleILi1ELi4ELi3EEENS4_18smem_ptr_flag_bitsILi8EEENSS_INS5_IJNSA_ILi8EEESJ_EEENS5_IJSJ_SD_EEEEEEEvNS4_8identityES10_S1A_vS1B_EENS_8epilogue10collective6detail29Sm90TmaWarpSpecializedAdapterINS1E_15DefaultEpilogueIaSL_SL_NS1D_6thread17LinearCombinationIaLi1EiiLNS1I_9ScaleType4KindE0ELNS_15FloatRoundStyleE2EaEENS1_15EpilogueDefaultEEEEEvvEEEEvNT_6ParamsE,"aw",@nobits
	.sectionflags	@""
	.align	16
	.zero		1024


//--------------------- .nv.shared.reserved.0     --------------------------
	.section	.nv.shared.reserved.0,"aw",@nobits
	.weak		__nv_reservedSMEM_offset_0_alias
	.size		__nv_reservedSMEM_offset_0_alias, 0, 0
	.other		__nv_reservedSMEM_offset_0_alias,@"STO_CUDA_RESERVED_SHARED STV_DEFAULT"
__nv_reservedSMEM_offset_0_alias:
	.zero		0


//--------------------- .nv.global                --------------------------
	.section	.nv.global,"aw",@nobits
.nv.global:
	.type		_ZN40_INTERNAL_20aca9b4_4_k_cu_819d5425_200464cute1_E,@object
	.size		_ZN40_INTERNAL_20aca9b4_4_k_cu_819d5425_200464cute1_E,(_ZN40_INTERNAL_20aca9b4_4_k_cu_819d5425_200464cuda3std3__45__cpo6cbeginE - _ZN40_INTERNAL_20aca9b4_4_k_cu_819d5425_200464cute1_E)
_ZN40_INTERNAL_20aca9b4_4_k_cu_819d5425_200464cute1_E:
	.zero		1
	.type		_ZN40_INTERNAL_20aca9b4_4_k_cu_819d5425_200464cuda3std3__45__cpo6cbeginE,@object
	.size		_ZN40_INTERNAL_20aca9b4_4_k_cu_819d5425_200464cuda3std3__45__cpo6cbeginE,(_ZN40_INTERNAL_20aca9b4_4_k_cu_819d5425_200464cuda3std3__48in_placeE - _ZN40_INTERNAL_20aca9b4_4_k_cu_819d5425_200464cuda3std3__45__cpo6cbeginE)
_ZN40_INTERNAL_20aca9b4_4_k_cu_819d5425_200464cuda3std3__45__cpo6cbeginE:
	.zero		1
	.type		_ZN40_INTERNAL_20aca9b4_4_k_cu_819d5425_200464cuda3std3__48in_placeE,@object
	.size		_ZN40_INTERNAL_20aca9b4_4_k_cu_819d5425_200464cuda3std3__48in_placeE,(_ZN40_INTERNAL_20aca9b4_4_k_cu_819d5425_200464cuda3std6ranges3__45__cpo9iter_moveE - _ZN40_INTERNAL_20aca9b4_4_k_cu_819d5425_200464cuda3std3__48in_placeE)
_ZN40_INTERNAL_20aca9b4_4_k_cu_819d5425_200464cuda3std3__48in_placeE:
	.zero		1
	.type		_ZN40_INTERNAL_20aca9b4_4_k_cu_819d5425_200464cuda3std6ranges3__45__cpo9iter_moveE,@object
	.size		_ZN40_INTERNAL_20aca9b4_4_k_cu_819d5425_200464cuda3std6ranges3__45__cpo9iter_moveE,(_ZN40_INTERNAL_20aca9b4_4_k_cu_819d5425_200464cuda3std3__45__cpo5beginE - _ZN40_INTERNAL_20aca9b4_4_k_cu_819d5425_200464cuda3std6ranges3__45__cpo9iter_moveE)
_ZN40_INTERNAL_20aca9b4_4_k_cu_819d5425_200464cuda3std6ranges3__45__cpo9iter_moveE:
	.zero		1
	.type		_ZN40_INTERNAL_20aca9b4_4_k_cu_819d5425_200464cuda3std3__45__cpo5beginE,@object
	.size		_ZN40_INTERNAL_20aca9b4_4_k_cu_819d5425_200464cuda3std3__45__cpo5beginE,(_ZN40_INTERNAL_20aca9b4_4_k_cu_819d5425_200464cuda3std3__442_GLOBAL__N__20aca9b4_4_k_cu_819d5425_200466ignoreE - _ZN40_INTERNAL_20aca9b4_4_k_cu_819d5425_200464cuda3std3__45__cpo5beginE)
_ZN40_INTERNAL_20aca9b4_4_k_cu_819d5425_200464cuda3std3__45__cpo5beginE:
	.zero		1
	.type		_ZN40_INTERNAL_20aca9b4_4_k_cu_819d5425_200464cuda3std3__442_GLOBAL__N__20aca9b4_4_k_cu_819d5425_200466ignoreE,@object
	.size		_ZN40_INTERNAL_20aca9b4_4_k_cu_819d5425_200464cuda3std3__442_GLOBAL__N__20aca9b4_4_k_cu_819d5425_200466ignoreE,(_ZN40_INTERNAL_20aca9b4_4_k_cu_819d5425_200464cute7productE - _ZN40_INTERNAL_20aca9b4_4_k_cu_819d5425_200464cuda3std3__442_GLOBAL__N__20aca9b4_4_k_cu_819d5425_200466ignoreE)
_ZN40_INTERNAL_20aca9b4_4_k_cu_819d5425_200464cuda3std3__442_GLOBAL__N__20aca9b4_4_k_cu_819d5425_200466ignoreE:
	.zero		1
	.type		_ZN40_INTERNAL_20aca9b4_4_k_cu_819d5425_200464cute7productE,@object
	.size		_ZN40_INTERNAL_20aca9b4_4_k_cu_819d5425_200464cute7productE,(_ZN40_INTERNAL_20aca9b4_4_k_cu_819d5425_200464cuda3std3__45__cpo3endE - _ZN40_INTERNAL_20aca9b4_4_k_cu_819d5425_200464cute7productE)
_ZN40_INTERNAL_20aca9b4_4_k_cu_819d5425_200464cute7productE:
	.zero		1
	.type		_ZN40_INTERNAL_20aca9b4_4_k_cu_819d5425_200464cuda3std3__45__cpo3endE,@object
	.size		_ZN40_INTERNAL_20aca9b4_4_k_cu_819d5425_200464cuda3std3__45__cpo3endE,(_ZN40_INTERNAL_20aca9b4_4_k_cu_819d5425_200464cuda3std3__419piecewise_constructE - _ZN40_INTERNAL_20aca9b4_4_k_cu_819d5425_200464cuda3std3__45__cpo3endE)
_ZN40_INTERNAL_20aca9b4_4_k_cu_819d5425_200464cuda3std3__45__cpo3endE:
	.zero		1
	.type		_ZN40_INTERNAL_20aca9b4_4_k_cu_819d5425_200464cuda3std3__419piecewise_constructE,@object
	.size		_ZN40_INTERNAL_20aca9b4_4_k_cu_819d5425_200464cuda3std3__419piecewise_constructE,(_ZN40_INTERNAL_20aca9b4_4_k_cu_819d5425_200464cuda3std3__45__cpo4cendE - _ZN40_INTERNAL_20aca9b4_4_k_cu_819d5425_200464cuda3std3__419piecewise_constructE)
_ZN40_INTERNAL_20aca9b4_4_k_cu_819d5425_200464cuda3std3__419piecewise_constructE:
	.zero		1
	.type		_ZN40_INTERNAL_20aca9b4_4_k_cu_819d5425_200464cuda3std3__45__cpo4cendE,@object
	.size		_ZN40_INTERNAL_20aca9b4_4_k_cu_819d5425_200464cuda3std3__45__cpo4cendE,(_ZN40_INTERNAL_20aca9b4_4_k_cu_819d5425_200464cuda3std6ranges3__45__cpo4swapE - _ZN40_INTERNAL_20aca9b4_4_k_cu_819d5425_200464cuda3std3__45__cpo4cendE)
_ZN40_INTERNAL_20aca9b4_4_k_cu_819d5425_200464cuda3std3__45__cpo4cendE:
	.zero		1
	.type		_ZN40_INTERNAL_20aca9b4_4_k_cu_819d5425_200464cuda3std6ranges3__45__cpo4swapE,@object
	.size		_ZN40_INTERNAL_20aca9b4_4_k_cu_819d5425_200464cuda3std6ranges3__45__cpo4swapE,(.L_8 - _ZN40_INTERNAL_20aca9b4_4_k_cu_819d5425_200464cuda3std6ranges3__45__cpo4swapE)
_ZN40_INTERNAL_20aca9b4_4_k_cu_819d5425_200464cuda3std6ranges3__45__cpo4swapE:
	.zero		1
.L_8:


//--------------------- .nv.constant0._ZN7cutlass13device_kernelINS_4gemm6kernel13GemmUniversalIN4cute5tupleIJiiiiEEENS1_10collective13CollectiveMmaINS1_34MainloopSm90TmaGmmaWarpSpecializedILi22ENS5_IJNS4_1CILi2EEENSA_ILi4EEENSA_ILi1EEEEEENS1_35KernelTmaWarpSpecializedCooperativeEEENS5_IJNSA_ILi256EEENSA_ILi64EEENSA_ILi32EEEEEEaNS5_IJlSD_lEEEaSL_NS4_8TiledMMAINS4_8MMA_AtomIJNS4_4SM904GMMA26MMA_64x64x32_S32S8S8_SS_TNEEEENS4_6LayoutINS5_IJSB_SD_SD_EEENS5_IJSD_NSA_ILi0EEESU_EEEEENS5_IJNS4_10UnderscoreESX_SX_EEEEENS4_23SM90_TMA_LOAD_MULTICASTENS4_14ComposedLayoutINS4_7SwizzleILi1ELi4ELi3EEENS4_18smem_ptr_flag_bitsILi8EEENSS_INS5_IJNSA_ILi8EEESJ_EEENS5_IJSJ_SD_EEEEEEEvNS4_8identityES10_S1A_vS1B_EENS_8epilogue10collective6detail29Sm90TmaWarpSpecializedAdapterINS1E_15DefaultEpilogueIaSL_SL_NS1D_6thread17LinearCombinationIaLi1EiiLNS1I_9ScaleType4KindE0ELNS_15FloatRoundStyleE2EaEENS1_15EpilogueDefaultEEEEEvvEEEEvNT_6ParamsE --------------------------
	.section	.nv.constant0._ZN7cutlass13device_kernelINS_4gemm6kernel13GemmUniversalIN4cute5tupleIJiiiiEEENS1_10collective13CollectiveMmaINS1_34MainloopSm90TmaGmmaWarpSpecializedILi22ENS5_IJNS4_1CILi2EEENSA_ILi4EEENSA_ILi1EEEEEENS1_35KernelTmaWarpSpecializedCooperativeEEENS5_IJNSA_ILi256EEENSA_ILi64EEENSA_ILi32EEEEEEaNS5_IJlSD_lEEEaSL_NS4_8TiledMMAINS4_8MMA_AtomIJNS4_4SM904GMMA26MMA_64x64x32_S32S8S8_SS_TNEEEENS4_6LayoutINS5_IJSB_SD_SD_EEENS5_IJSD_NSA_ILi0EEESU_EEEEENS5_IJNS4_10UnderscoreESX_SX_EEEEENS4_23SM90_TMA_LOAD_MULTICASTENS4_14ComposedLayoutINS4_7SwizzleILi1ELi4ELi3EEENS4_18smem_ptr_flag_bitsILi8EEENSS_INS5_IJNSA_ILi8EEESJ_EEENS5_IJSJ_SD_EEEEEEEvNS4_8identityES10_S1A_vS1B_EENS_8epilogue10collective6detail29Sm90TmaWarpSpecializedAdapterINS1E_15DefaultEpilogueIaSL_SL_NS1D_6thread17LinearCombinationIaLi1EiiLNS1I_9ScaleType4KindE0ELNS_15FloatRoundStyleE2EaEENS1_15EpilogueDefaultEEEEEvvEEEEvNT_6ParamsE,"a",@progbits
	.sectionflags	@""
	.align	4
.nv.constant0._ZN7cutlass13device_kernelINS_4gemm6kernel13GemmUniversalIN4cute5tupleIJiiiiEEENS1_10collective13CollectiveMmaINS1_34MainloopSm90TmaGmmaWarpSpecializedILi22ENS5_IJNS4_1CILi2EEENSA_ILi4EEENSA_ILi1EEEEEENS1_35KernelTmaWarpSpecializedCooperativeEEENS5_IJNSA_ILi256EEENSA_ILi64EEENSA_ILi32EEEEEEaNS5_IJlSD_lEEEaSL_NS4_8TiledMMAINS4_8MMA_AtomIJNS4_4SM904GMMA26MMA_64x64x32_S32S8S8_SS_TNEEEENS4_6LayoutINS5_IJSB_SD_SD_EEENS5_IJSD_NSA_ILi0EEESU_EEEEENS5_IJNS4_10UnderscoreESX_SX_EEEEENS4_23SM90_TMA_LOAD_MULTICASTENS4_14ComposedLayoutINS4_7SwizzleILi1ELi4ELi3EEENS4_18smem_ptr_flag_bitsILi8EEENSS_INS5_IJNSA_ILi8EEESJ_EEENS5_IJSJ_SD_EEEEEEEvNS4_8identityES10_S1A_vS1B_EENS_8epilogue10collective6detail29Sm90TmaWarpSpecializedAdapterINS1E_15DefaultEpilogueIaSL_SL_NS1D_6thread17LinearCombinationIaLi1EiiLNS1I_9ScaleType4KindE0ELNS_15FloatRoundStyleE2EaEENS1_15EpilogueDefaultEEEEEvvEEEEvNT_6ParamsE:
	.zero		1664


//--------------------- SYMBOLS --------------------------

	.type		.nv.reservedSmem.offset0,@object
	.size		.nv.reservedSmem.offset0,0x4
	.type		__assertfail,@function
